	.target	sm_90a

	.elftype	@"ET_EXEC"


//--------------------- .note.nv.tkinfo           --------------------------
	.section	.note.nv.tkinfo,"",@"SHT_NOTE"
	.sectionflags	@"SHF_NOTE_NV_TKINFO"
	.tkinfo
        /*0018*/ 	.word	0x00000002
        /*0030*/ 	.string	""
        /*0030*/ 	.string	"ptxas"
        /*0030*/ 	.string	"Cuda compilation tools, release 13.0, V13.0.88"
        /*0030*/ 	.string	"Build cuda_13.0.r13.0/compiler.36424714_0"
        /*0030*/ 	.string	"-arch sm_90a -m 64 "



//--------------------- .note.nv.cuinfo           --------------------------
	.section	.note.nv.cuinfo,"",@"SHT_NOTE"
	.sectionflags	@"SHF_NOTE_NV_CUINFO"
        /*0018*/ 	.short	0x0002
        /*001a*/ 	.short	0x005a
        /*001c*/ 	.short	0x0082
	.zero		2


//--------------------- .nv.info                  --------------------------
	.section	.nv.info,"",@"SHT_CUDA_INFO"
	.align	4


	//----- nvinfo : EIATTR_REGCOUNT
	.align		4
        /*0000*/ 	.byte	0x04, 0x2f
        /*0002*/ 	.short	(.L_15 - .L_14)
	.align		4
.L_14:
        /*0004*/ 	.word	index@(_ZN7cutlass13device_kernelINS_4gemm6kernel13GemmUniversalIN4cute5tupleIJiiiiEEENS1_10collective13CollectiveMmaINS1_34MainloopSm90TmaGmmaWarpSpecializedILi2ENS5_IJNS4_1CILi2EEENSA_ILi1EEESC_EEENS1_35KernelTmaWarpSpecializedCooperativeEEENS5_IJNSA_ILi384EEENSA_ILi16EEENSA_ILi256EEEEEEaNS5_IJlSC_lEEEaSK_NS4_8TiledMMAINS4_8MMA_AtomIJNS4_4SM904GMMA26MMA_64x16x32_S32S8S8_SS_TNEEEENS4_6LayoutISD_NS5_IJSC_NSA_ILi0EEESS_EEEEENS5_IJNS4_10UnderscoreESV_SV_EEEEENS4_13SM90_TMA_LOADENS4_14ComposedLayoutINS4_7SwizzleILi3ELi4ELi3EEENS4_18smem_ptr_flag_bitsILi8EEENSR_INS5_IJNSA_ILi8EEENSA_ILi128EEEEEENS5_IJS15_SC_EEEEEEEvNS4_8identityENS4_23SM90_TMA_LOAD_MULTICASTES19_vS1A_EENS_8epilogue10collective6detail29Sm90TmaWarpSpecializedAdapterINS1E_15DefaultEpilogueIaSK_SK_NS1D_6thread17LinearCombinationIaLi1EiiLNS1I_9ScaleType4KindE0ELNS_15FloatRoundStyleE2EaEENS1_15EpilogueDefaultEEEEEvvEEEEvNT_6ParamsE)
        /*0008*/ 	.word	0x000000a8


	//----- nvinfo : EIATTR_FRAME_SIZE
	.align		4
.L_15:
        /*000c*/ 	.byte	0x04, 0x11
        /*000e*/ 	.short	(.L_17 - .L_16)
	.align		4
.L_16:
        /*0010*/ 	.word	index@(_ZN7cutlass13device_kernelINS_4gemm6kernel13GemmUniversalIN4cute5tupleIJiiiiEEENS1_10collective13CollectiveMmaINS1_34MainloopSm90TmaGmmaWarpSpecializedILi2ENS5_IJNS4_1CILi2EEENSA_ILi1EEESC_EEENS1_35KernelTmaWarpSpecializedCooperativeEEENS5_IJNSA_ILi384EEENSA_ILi16EEENSA_ILi256EEEEEEaNS5_IJlSC_lEEEaSK_NS4_8TiledMMAINS4_8MMA_AtomIJNS4_4SM904GMMA26MMA_64x16x32_S32S8S8_SS_TNEEEENS4_6LayoutISD_NS5_IJSC_NSA_ILi0EEESS_EEEEENS5_IJNS4_10UnderscoreESV_SV_EEEEENS4_13SM90_TMA_LOADENS4_14ComposedLayoutINS4_7SwizzleILi3ELi4ELi3EEENS4_18smem_ptr_flag_bitsILi8EEENSR_INS5_IJNSA_ILi8EEENSA_ILi128EEEEEENS5_IJS15_SC_EEEEEEEvNS4_8identityENS4_23SM90_TMA_LOAD_MULTICASTES19_vS1A_EENS_8epilogue10collective6detail29Sm90TmaWarpSpecializedAdapterINS1E_15DefaultEpilogueIaSK_SK_NS1D_6thread17LinearCombinationIaLi1EiiLNS1I_9ScaleType4KindE0ELNS_15FloatRoundStyleE2EaEENS1_15EpilogueDefaultEEEEEvvEEEEvNT_6ParamsE)
        /*0014*/ 	.word	0x00000000


	//----- nvinfo : EIATTR_MIN_STACK_SIZE
	.align		4
.L_17:
        /*0018*/ 	.byte	0x04, 0x12
        /*001a*/ 	.short	(.L_19 - .L_18)
	.align		4
.L_18:
        /*001c*/ 	.word	index@(_ZN7cutlass13device_kernelINS_4gemm6kernel13GemmUniversalIN4cute5tupleIJiiiiEEENS1_10collective13CollectiveMmaINS1_34MainloopSm90TmaGmmaWarpSpecializedILi2ENS5_IJNS4_1CILi2EEENSA_ILi1EEESC_EEENS1_35KernelTmaWarpSpecializedCooperativeEEENS5_IJNSA_ILi384EEENSA_ILi16EEENSA_ILi256EEEEEEaNS5_IJlSC_lEEEaSK_NS4_8TiledMMAINS4_8MMA_AtomIJNS4_4SM904GMMA26MMA_64x16x32_S32S8S8_SS_TNEEEENS4_6LayoutISD_NS5_IJSC_NSA_ILi0EEESS_EEEEENS5_IJNS4_10UnderscoreESV_SV_EEEEENS4_13SM90_TMA_LOADENS4_14ComposedLayoutINS4_7SwizzleILi3ELi4ELi3EEENS4_18smem_ptr_flag_bitsILi8EEENSR_INS5_IJNSA_ILi8EEENSA_ILi128EEEEEENS5_IJS15_SC_EEEEEEEvNS4_8identityENS4_23SM90_TMA_LOAD_MULTICASTES19_vS1A_EENS_8epilogue10collective6detail29Sm90TmaWarpSpecializedAdapterINS1E_15DefaultEpilogueIaSK_SK_NS1D_6thread17LinearCombinationIaLi1EiiLNS1I_9ScaleType4KindE0ELNS_15FloatRoundStyleE2EaEENS1_15EpilogueDefaultEEEEEvvEEEEvNT_6ParamsE)
        /*0020*/ 	.word	0x00000000
.L_19:


//--------------------- .nv.compat                --------------------------
	.section	.nv.compat,"",@"SHT_CUDA_COMPAT_INFO"
	.align	4
        /*0000*/ 	.byte	0x02, 0x09, 0x01, 0x00, 0x02, 0x02, 0x04, 0x00, 0x02, 0x05, 0x05, 0x00, 0x03, 0x07, 0x01, 0x01
        /*0010*/ 	.byte	0x02, 0x03, 0x01, 0x00, 0x02, 0x06, 0x01, 0x00, 0x04, 0x0b, 0x08, 0x00, 0x00, 0x00, 0x00, 0x00
        /*0020*/ 	.byte	0x00, 0x00, 0x00, 0x00


//--------------------- .nv.info._ZN7cutlass13device_kernelINS_4gemm6kernel13GemmUniversalIN4cute5tupleIJiiiiEEENS1_10collective13CollectiveMmaINS1_34MainloopSm90TmaGmmaWarpSpecializedILi2ENS5_IJNS4_1CILi2EEENSA_ILi1EEESC_EEENS1_35KernelTmaWarpSpecializedCooperativeEEENS5_IJNSA_ILi384EEENSA_ILi16EEENSA_ILi256EEEEEEaNS5_IJlSC_lEEEaSK_NS4_8TiledMMAINS4_8MMA_AtomIJNS4_4SM904GMMA26MMA_64x16x32_S32S8S8_SS_TNEEEENS4_6LayoutISD_NS5_IJSC_NSA_ILi0EEESS_EEEEENS5_IJNS4_10UnderscoreESV_SV_EEEEENS4_13SM90_TMA_LOADENS4_14ComposedLayoutINS4_7SwizzleILi3ELi4ELi3EEENS4_18smem_ptr_flag_bitsILi8EEENSR_INS5_IJNSA_ILi8EEENSA_ILi128EEEEEENS5_IJS15_SC_EEEEEEEvNS4_8identityENS4_23SM90_TMA_LOAD_MULTICASTES19_vS1A_EENS_8epilogue10collective6detail29Sm90TmaWarpSpecializedAdapterINS1E_15DefaultEpilogueIaSK_SK_NS1D_6thread17LinearCombinationIaLi1EiiLNS1I_9ScaleType4KindE0ELNS_15FloatRoundStyleE2EaEENS1_15EpilogueDefaultEEEEEvvEEEEvNT_6ParamsE --------------------------
	.section	.nv.info._ZN7cutlass13device_kernelINS_4gemm6kernel13GemmUniversalIN4cute5tupleIJiiiiEEENS1_10collective13CollectiveMmaINS1_34MainloopSm90TmaGmmaWarpSpecializedILi2ENS5_IJNS4_1CILi2EEENSA_ILi1EEESC_EEENS1_35KernelTmaWarpSpecializedCooperativeEEENS5_IJNSA_ILi384EEENSA_ILi16EEENSA_ILi256EEEEEEaNS5_IJlSC_lEEEaSK_NS4_8TiledMMAINS4_8MMA_AtomIJNS4_4SM904GMMA26MMA_64x16x32_S32S8S8_SS_TNEEEENS4_6LayoutISD_NS5_IJSC_NSA_ILi0EEESS_EEEEENS5_IJNS4_10UnderscoreESV_SV_EEEEENS4_13SM90_TMA_LOADENS4_14ComposedLayoutINS4_7SwizzleILi3ELi4ELi3EEENS4_18smem_ptr_flag_bitsILi8EEENSR_INS5_IJNSA_ILi8EEENSA_ILi128EEEEEENS5_IJS15_SC_EEEEEEEvNS4_8identityENS4_23SM90_TMA_LOAD_MULTICASTES19_vS1A_EENS_8epilogue10collective6detail29Sm90TmaWarpSpecializedAdapterINS1E_15DefaultEpilogueIaSK_SK_NS1D_6thread17LinearCombinationIaLi1EiiLNS1I_9ScaleType4KindE0ELNS_15FloatRoundStyleE2EaEENS1_15EpilogueDefaultEEEEEvvEEEEvNT_6ParamsE,"",@"SHT_CUDA_INFO"
	.sectionflags	@""
	.align	4


	//----- nvinfo : EIATTR_CUDA_API_VERSION
	.align		4
        /*0000*/ 	.byte	0x04, 0x37
        /*0002*/ 	.short	(.L_21 - .L_20)
.L_20:
        /*0004*/ 	.word	0x00000082


	//----- nvinfo : EIATTR_KPARAM_INFO
	.align		4
.L_21:
        /*0008*/ 	.byte	0x04, 0x17
        /*000a*/ 	.short	(.L_23 - .L_22)
.L_22:
        /*000c*/ 	.word	0x00000000
        /*0010*/ 	.short	0x0000
        /*0012*/ 	.short	0x0070
        /*0014*/ 	.byte	0x00, 0xf0, 0x01, 0x10


	//----- nvinfo : EIATTR_SPARSE_MMA_MASK
	.align		4
.L_23:
        /*0018*/ 	.byte	0x03, 0x50
        /*001a*/ 	.short	0x0000


	//----- nvinfo : EIATTR_MAXREG_COUNT
	.align		4
        /*001c*/ 	.byte	0x03, 0x1b
        /*001e*/ 	.short	0x00a8


	//----- nvinfo : EIATTR_NUM_BARRIERS
	.align		4
        /*0020*/ 	.byte	0x02, 0x4c
        /*0022*/ 	.byte	0x01
	.zero		1


	//----- nvinfo : EIATTR_EXTERNS
	.align		4
        /*0024*/ 	.byte	0x04, 0x0f
        /*0026*/ 	.short	(.L_25 - .L_24)


	//   ....[0]....
	.align		4
.L_24:
        /*0028*/ 	.word	index@(__assertfail)


	//----- nvinfo : EIATTR_MERCURY_ISA_VERSION
	.align		4
.L_25:
        /*002c*/ 	.byte	0x03, 0x5f
        /*002e*/ 	.short	0x0101


	//----- nvinfo : EIATTR_INT_WARP_WIDE_INSTR_OFFSETS
	.align		4
        /*0030*/ 	.byte	0x04, 0x31
        /*0032*/ 	.short	(.L_27 - .L_26)


	//   ....[0]....
.L_26:
        /*0034*/ 	.word	0x00000440


	//   ....[1]....
        /*0038*/ 	.word	0x00000470


	//   ....[2]....
        /*003c*/ 	.word	0x00000630


	//   ....[3]....
        /*0040*/ 	.word	0x00002c80


	//----- nvinfo : EIATTR_COOP_GROUP_MASK_REGIDS
	.align		4
.L_27:
        /*0044*/ 	.byte	0x04, 0x29
        /*0046*/ 	.short	(.L_29 - .L_28)


	//   ....[0]....
.L_28:
        /*0048*/ 	.word	0xffffffff


	//   ....[1]....
        /*004c*/ 	.word	0xffffffff


	//   ....[2]....
        /*0050*/ 	.word	0xffffffff


	//   ....[3]....
        /*0054*/ 	.word	0xffffffff


	//   ....[4]....
        /*0058*/ 	.word	0xffffffff


	//   ....[5]....
        /*005c*/ 	.word	0xffffffff


	//----- nvinfo : EIATTR_COOP_GROUP_INSTR_OFFSETS
	.align		4
.L_29:
        /*0060*/ 	.byte	0x04, 0x28
        /*0062*/ 	.short	(.L_31 - .L_30)


	//   ....[0]....
.L_30:
        /*0064*/ 	.word	0x00000060


	//   ....[1]....
        /*0068*/ 	.word	0x00000070


	//   ....[2]....
        /*006c*/ 	.word	0x00000130


	//   ....[3]....
        /*0070*/ 	.word	0x00000290


	//   ....[4]....
        /*0074*/ 	.word	0x000007b0


	//   ....[5]....
        /*0078*/ 	.word	0x00001210


	//----- nvinfo : EIATTR_REG_RECONFIG
	.align		4
.L_31:
        /*007c*/ 	.byte	0x01, 0x54
	.zero		2


	//----- nvinfo : EIATTR_SYSCALL_OFFSETS
	.align		4
        /*0080*/ 	.byte	0x04, 0x46
        /*0082*/ 	.short	(.L_33 - .L_32)


	//   ....[0]....
.L_32:
        /*0084*/ 	.word	0x000013d0


	//----- nvinfo : EIATTR_MBARRIER_INSTR_OFFSETS
	.align		4
.L_33:
        /*0088*/ 	.byte	0x04, 0x39
        /*008a*/ 	.short	(.L_35 - .L_34)


	//   ....[0]....
.L_34:
        /*008c*/ 	.word	0x00000230
        /*0090*/ 	.word	0x000000ff
        /*0094*/ 	.word	0x00000000
        /*0098*/ 	.short	0x0100
        /*009a*/ 	.byte	0x08
	.zero		1


	//   ....[1]....
        /*009c*/ 	.word	0x00000240
        /*00a0*/ 	.word	0x000000ff
        /*00a4*/ 	.word	0x00000010
        /*00a8*/ 	.short	0x0100
        /*00aa*/ 	.byte	0x08
	.zero		1


	//   ....[2]....
        /*00ac*/ 	.word	0x00000250
        /*00b0*/ 	.word	0x000000ff
        /*00b4*/ 	.word	0x00000008
        /*00b8*/ 	.short	0x0100
        /*00ba*/ 	.byte	0x08
	.zero		1


	//   ....[3]....
        /*00bc*/ 	.word	0x00000260
        /*00c0*/ 	.word	0x000000ff
        /*00c4*/ 	.word	0x00000018
        /*00c8*/ 	.short	0x0100
        /*00ca*/ 	.byte	0x08
	.zero		1


	//   ....[4]....
        /*00cc*/ 	.word	0x000006b0
        /*00d0*/ 	.word	0x000000ff
        /*00d4*/ 	.word	0x00000030
        /*00d8*/ 	.short	0x0100
        /*00da*/ 	.byte	0x06
	.zero		1


	//   ....[5]....
        /*00dc*/ 	.word	0x00000740
        /*00e0*/ 	.word	0x000000ff
        /*00e4*/ 	.word	0x00000038
        /*00e8*/ 	.short	0x0100
        /*00ea*/ 	.byte	0x06
	.zero		1


	//   ....[6]....
        /*00ec*/ 	.word	0x000014a0
        /*00f0*/ 	.word	0x00000003
        /*00f4*/ 	.word	0x00000000
        /*00f8*/ 	.short	0x010a
        /*00fa*/ 	.byte	0x3f
	.zero		1


	//   ....[7]....
        /*00fc*/ 	.word	0x000014e0
        /*0100*/ 	.word	0x00000003
        /*0104*/ 	.word	0x00000000
        /*0108*/ 	.short	0x010a
        /*010a*/ 	.byte	0x3f
	.zero		1


	//   ....[8]....
        /*010c*/ 	.word	0x000020a0
        /*0110*/ 	.word	0x00000005
        /*0114*/ 	.word	0x00000000
        /*0118*/ 	.short	0x010a
        /*011a*/ 	.byte	0x3f
	.zero		1


	//   ....[9]....
        /*011c*/ 	.word	0x000020e0
        /*0120*/ 	.word	0x00000005
        /*0124*/ 	.word	0x00000000
        /*0128*/ 	.short	0x010a
        /*012a*/ 	.byte	0x3f
	.zero		1


	//   ....[10]....
        /*012c*/ 	.word	0x00002b20
        /*0130*/ 	.word	0x00000005
        /*0134*/ 	.word	0x00000000
        /*0138*/ 	.short	0x0101
        /*013a*/ 	.byte	0x3f
	.zero		1


	//   ....[11]....
        /*013c*/ 	.word	0x00002d00
        /*0140*/ 	.word	0x00000003
        /*0144*/ 	.word	0x00000000
        /*0148*/ 	.short	0x0101
        /*014a*/ 	.byte	0x3f
	.zero		1


	//   ....[12]....
        /*014c*/ 	.word	0x00005790
        /*0150*/ 	.word	0x00000014
        /*0154*/ 	.word	0x00000010
        /*0158*/ 	.short	0x010a
        /*015a*/ 	.byte	0x3f
	.zero		1


	//   ....[13]....
        /*015c*/ 	.word	0x00005c10
        /*0160*/ 	.word	0x00000005
        /*0164*/ 	.word	0x00000038
        /*0168*/ 	.short	0x0101
        /*016a*/ 	.byte	0x3f
	.zero		1


	//   ....[14]....
        /*016c*/ 	.word	0x00006330
        /*0170*/ 	.word	0x00000007
        /*0174*/ 	.word	0x00000000
        /*0178*/ 	.short	0x010a
        /*017a*/ 	.byte	0x3f
	.zero		1


	//   ....[15]....
        /*017c*/ 	.word	0x000063b0
        /*0180*/ 	.word	0x00000003
        /*0184*/ 	.word	0x00000000
        /*0188*/ 	.short	0x010a
        /*018a*/ 	.byte	0x3f
	.zero		1


	//   ....[16]....
        /*018c*/ 	.word	0x00006410
        /*0190*/ 	.word	0x00000003
        /*0194*/ 	.word	0x00000000
        /*0198*/ 	.short	0x010a
        /*019a*/ 	.byte	0x3f
	.zero		1


	//   ....[17]....
        /*019c*/ 	.word	0x00006460
        /*01a0*/ 	.word	0x00000005
        /*01a4*/ 	.word	0x00000000
        /*01a8*/ 	.short	0x010a
        /*01aa*/ 	.byte	0x3f
	.zero		1


	//   ....[18]....
        /*01ac*/ 	.word	0x00006530
        /*01b0*/ 	.word	0x00000014
        /*01b4*/ 	.word	0x00000010
        /*01b8*/ 	.short	0x010a
        /*01ba*/ 	.byte	0x3f
	.zero		1


	//   ....[19]....
        /*01bc*/ 	.word	0x00006600
        /*01c0*/ 	.word	0x00000007
        /*01c4*/ 	.word	0x00000000
        /*01c8*/ 	.short	0x010a
        /*01ca*/ 	.byte	0x3f
	.zero		1


	//----- nvinfo : EIATTR_NUM_MBARRIERS
	.align		4
.L_35:
        /*01cc*/ 	.byte	0x03, 0x38
        /*01ce*/ 	.short	0x0006


	//----- nvinfo : EIATTR_EXIT_INSTR_OFFSETS
	.align		4
        /*01d0*/ 	.byte	0x04, 0x1c
        /*01d2*/ 	.short	(.L_37 - .L_36)


	//   ....[0]....
.L_36:
        /*01d4*/ 	.word	0x00000910


	//   ....[1]....
        /*01d8*/ 	.word	0x00001120


	//   ....[2]....
        /*01dc*/ 	.word	0x00004e90


	//   ....[3]....
        /*01e0*/ 	.word	0x000053f0


	//   ....[4]....
        /*01e4*/ 	.word	0x00006400


	//----- nvinfo : EIATTR_MAX_THREADS
	.align		4
.L_37:
        /*01e8*/ 	.byte	0x04, 0x05
        /*01ea*/ 	.short	(.L_39 - .L_38)
.L_38:
        /*01ec*/ 	.word	0x00000180
        /*01f0*/ 	.word	0x00000001
        /*01f4*/ 	.word	0x00000001


	//----- nvinfo : EIATTR_CRS_STACK_SIZE
	.align		4
.L_39:
        /*01f8*/ 	.byte	0x04, 0x1e
        /*01fa*/ 	.short	(.L_41 - .L_40)
.L_40:
        /*01fc*/ 	.word	0x00000000


	//----- nvinfo : EIATTR_CBANK_PARAM_SIZE
	.align		4
.L_41:
        /*0200*/ 	.byte	0x03, 0x19
        /*0202*/ 	.short	0x0470


	//----- nvinfo : EIATTR_PARAM_CBANK
	.align		4
        /*0204*/ 	.byte	0x04, 0x0a
        /*0206*/ 	.short	(.L_43 - .L_42)
	.align		4
.L_42:
        /*0208*/ 	.word	index@(.nv.constant0._ZN7cutlass13device_kernelINS_4gemm6kernel13GemmUniversalIN4cute5tupleIJiiiiEEENS1_10collective13CollectiveMmaINS1_34MainloopSm90TmaGmmaWarpSpecializedILi2ENS5_IJNS4_1CILi2EEENSA_ILi1EEESC_EEENS1_35KernelTmaWarpSpecializedCooperativeEEENS5_IJNSA_ILi384EEENSA_ILi16EEENSA_ILi256EEEEEEaNS5_IJlSC_lEEEaSK_NS4_8TiledMMAINS4_8MMA_AtomIJNS4_4SM904GMMA26MMA_64x16x32_S32S8S8_SS_TNEEEENS4_6LayoutISD_NS5_IJSC_NSA_ILi0EEESS_EEEEENS5_IJNS4_10UnderscoreESV_SV_EEEEENS4_13SM90_TMA_LOADENS4_14ComposedLayoutINS4_7SwizzleILi3ELi4ELi3EEENS4_18smem_ptr_flag_bitsILi8EEENSR_INS5_IJNSA_ILi8EEENSA_ILi128EEEEEENS5_IJS15_SC_EEEEEEEvNS4_8identityENS4_23SM90_TMA_LOAD_MULTICASTES19_vS1A_EENS_8epilogue10collective6detail29Sm90TmaWarpSpecializedAdapterINS1E_15DefaultEpilogueIaSK_SK_NS1D_6thread17LinearCombinationIaLi1EiiLNS1I_9ScaleType4KindE0ELNS_15FloatRoundStyleE2EaEENS1_15EpilogueDefaultEEEEEvvEEEEvNT_6ParamsE)
        /*020c*/ 	.short	0x0210
        /*020e*/ 	.short	0x0470


	//----- nvinfo : EIATTR_SW_WAR
	.align		4
.L_43:
        /*0210*/ 	.byte	0x04, 0x36
        /*0212*/ 	.short	(.L_45 - .L_44)
.L_44:
        /*0214*/ 	.word	0x00000008
.L_45:


//--------------------- .nv.callgraph             --------------------------
	.section	.nv.callgraph,"",@"SHT_CUDA_CALLGRAPH"
	.align	4
	.sectionentsize	8
	.align		4
        /*0000*/ 	.word	0x00000000
	.align		4
        /*0004*/ 	.word	0xffffffff
	.align		4
        /*0008*/ 	.word	index@(_ZN7cutlass13device_kernelINS_4gemm6kernel13GemmUniversalIN4cute5tupleIJiiiiEEENS1_10collective13CollectiveMmaINS1_34MainloopSm90TmaGmmaWarpSpecializedILi2ENS5_IJNS4_1CILi2EEENSA_ILi1EEESC_EEENS1_35KernelTmaWarpSpecializedCooperativeEEENS5_IJNSA_ILi384EEENSA_ILi16EEENSA_ILi256EEEEEEaNS5_IJlSC_lEEEaSK_NS4_8TiledMMAINS4_8MMA_AtomIJNS4_4SM904GMMA26MMA_64x16x32_S32S8S8_SS_TNEEEENS4_6LayoutISD_NS5_IJSC_NSA_ILi0EEESS_EEEEENS5_IJNS4_10UnderscoreESV_SV_EEEEENS4_13SM90_TMA_LOADENS4_14ComposedLayoutINS4_7SwizzleILi3ELi4ELi3EEENS4_18smem_ptr_flag_bitsILi8EEENSR_INS5_IJNSA_ILi8EEENSA_ILi128EEEEEENS5_IJS15_SC_EEEEEEEvNS4_8identityENS4_23SM90_TMA_LOAD_MULTICASTES19_vS1A_EENS_8epilogue10collective6detail29Sm90TmaWarpSpecializedAdapterINS1E_15DefaultEpilogueIaSK_SK_NS1D_6thread17LinearCombinationIaLi1EiiLNS1I_9ScaleType4KindE0ELNS_15FloatRoundStyleE2EaEENS1_15EpilogueDefaultEEEEEvvEEEEvNT_6ParamsE)
	.align		4
        /*000c*/ 	.word	index@(__assertfail)
	.align		4
        /*0010*/ 	.word	0x00000000
	.align		4
        /*0014*/ 	.word	0xfffffffe
	.align		4
        /*0018*/ 	.word	0x00000000
	.align		4
        /*001c*/ 	.word	0xfffffffd
	.align		4
        /*0020*/ 	.word	0x00000000
	.align		4
        /*0024*/ 	.word	0xfffffffc


//--------------------- .nv.constant4             --------------------------
	.section	.nv.constant4,"a",@progbits
	.align	8
	.align		8
.nv.constant4:
        /*0000*/ 	.dword	__assertfail
	.align		8
        /*0008*/ 	.dword	__unnamed_1
	.align		8
        /*0010*/ 	.dword	_ZN39_INTERNAL_7b697605_4_k_cu_200dad51_44644cuda3std3__45__cpo5beginE
	.align		8
        /*0018*/ 	.dword	_ZN39_INTERNAL_7b697605_4_k_cu_200dad51_44644cuda3std3__45__cpo3endE
	.align		8
        /*0020*/ 	.dword	_ZN39_INTERNAL_7b697605_4_k_cu_200dad51_44644cuda3std3__45__cpo6cbeginE
	.align		8
        /*0028*/ 	.dword	_ZN39_INTERNAL_7b697605_4_k_cu_200dad51_44644cuda3std3__45__cpo4cendE
	.align		8
        /*0030*/ 	.dword	_ZN39_INTERNAL_7b697605_4_k_cu_200dad51_44644cuda3std3__441_GLOBAL__N__7b697605_4_k_cu_200dad51_44646ignoreE
	.align		8
        /*0038*/ 	.dword	_ZN39_INTERNAL_7b697605_4_k_cu_200dad51_44644cuda3std3__419piecewise_constructE
	.align		8
        /*0040*/ 	.dword	_ZN39_INTERNAL_7b697605_4_k_cu_200dad51_44644cuda3std3__48in_placeE
	.align		8
        /*0048*/ 	.dword	_ZN39_INTERNAL_7b697605_4_k_cu_200dad51_44644cuda3std6ranges3__45__cpo4swapE
	.align		8
        /*0050*/ 	.dword	_ZN39_INTERNAL_7b697605_4_k_cu_200dad51_44644cuda3std6ranges3__45__cpo9iter_moveE
	.align		8
        /*0058*/ 	.dword	_ZN39_INTERNAL_7b697605_4_k_cu_200dad51_44644cute7productE
	.align		8
        /*0060*/ 	.dword	_ZN39_INTERNAL_7b697605_4_k_cu_200dad51_44644cute1_E
	.align		8
        /*0068*/ 	.dword	$str$22
	.align		8
        /*0070*/ 	.dword	$str$23


//--------------------- .text._ZN7cutlass13device_kernelINS_4gemm6kernel13GemmUniversalIN4cute5tupleIJiiiiEEENS1_10collective13CollectiveMmaINS1_34MainloopSm90TmaGmmaWarpSpecializedILi2ENS5_IJNS4_1CILi2EEENSA_ILi1EEESC_EEENS1_35KernelTmaWarpSpecializedCooperativeEEENS5_IJNSA_ILi384EEENSA_ILi16EEENSA_ILi256EEEEEEaNS5_IJlSC_lEEEaSK_NS4_8TiledMMAINS4_8MMA_AtomIJNS4_4SM904GMMA26MMA_64x16x32_S32S8S8_SS_TNEEEENS4_6LayoutISD_NS5_IJSC_NSA_ILi0EEESS_EEEEENS5_IJNS4_10UnderscoreESV_SV_EEEEENS4_13SM90_TMA_LOADENS4_14ComposedLayoutINS4_7SwizzleILi3ELi4ELi3EEENS4_18smem_ptr_flag_bitsILi8EEENSR_INS5_IJNSA_ILi8EEENSA_ILi128EEEEEENS5_IJS15_SC_EEEEEEEvNS4_8identityENS4_23SM90_TMA_LOAD_MULTICASTES19_vS1A_EENS_8epilogue10collective6detail29Sm90TmaWarpSpecializedAdapterINS1E_15DefaultEpilogueIaSK_SK_NS1D_6thread17LinearCombinationIaLi1EiiLNS1I_9ScaleType4KindE0ELNS_15FloatRoundStyleE2EaEENS1_15EpilogueDefaultEEEEEvvEEEEvNT_6ParamsE --------------------------
	.section	.text._ZN7cutlass13device_kernelINS_4gemm6kernel13GemmUniversalIN4cute5tupleIJiiiiEEENS1_10collective13CollectiveMmaINS1_34MainloopSm90TmaGmmaWarpSpecializedILi2ENS5_IJNS4_1CILi2EEENSA_ILi1EEESC_EEENS1_35KernelTmaWarpSpecializedCooperativeEEENS5_IJNSA_ILi384EEENSA_ILi16EEENSA_ILi256EEEEEEaNS5_IJlSC_lEEEaSK_NS4_8TiledMMAINS4_8MMA_AtomIJNS4_4SM904GMMA26MMA_64x16x32_S32S8S8_SS_TNEEEENS4_6LayoutISD_NS5_IJSC_NSA_ILi0EEESS_EEEEENS5_IJNS4_10UnderscoreESV_SV_EEEEENS4_13SM90_TMA_LOADENS4_14ComposedLayoutINS4_7SwizzleILi3ELi4ELi3EEENS4_18smem_ptr_flag_bitsILi8EEENSR_INS5_IJNSA_ILi8EEENSA_ILi128EEEEEENS5_IJS15_SC_EEEEEEEvNS4_8identityENS4_23SM90_TMA_LOAD_MULTICASTES19_vS1A_EENS_8epilogue10collective6detail29Sm90TmaWarpSpecializedAdapterINS1E_15DefaultEpilogueIaSK_SK_NS1D_6thread17LinearCombinationIaLi1EiiLNS1I_9ScaleType4KindE0ELNS_15FloatRoundStyleE2EaEENS1_15EpilogueDefaultEEEEEvvEEEEvNT_6ParamsE,"ax",@progbits
	.align	128
.text._ZN7cutlass13device_kernelINS_4gemm6kernel13GemmUniversalIN4cute5tupleIJiiiiEEENS1_10collective13CollectiveMmaINS1_34MainloopSm90TmaGmmaWarpSpecializedILi2ENS5_IJNS4_1CILi2EEENSA_ILi1EEESC_EEENS1_35KernelTmaWarpSpecializedCooperativeEEENS5_IJNSA_ILi384EEENSA_ILi16EEENSA_ILi256EEEEEEaNS5_IJlSC_lEEEaSK_NS4_8TiledMMAINS4_8MMA_AtomIJNS4_4SM904GMMA26MMA_64x16x32_S32S8S8_SS_TNEEEENS4_6LayoutISD_NS5_IJSC_NSA_ILi0EEESS_EEEEENS5_IJNS4_10UnderscoreESV_SV_EEEEENS4_13SM90_TMA_LOADENS4_14ComposedLayoutINS4_7SwizzleILi3ELi4ELi3EEENS4_18smem_ptr_flag_bitsILi8EEENSR_INS5_IJNSA_ILi8EEENSA_ILi128EEEEEENS5_IJS15_SC_EEEEEEEvNS4_8identityENS4_23SM90_TMA_LOAD_MULTICASTES19_vS1A_EENS_8epilogue10collective6detail29Sm90TmaWarpSpecializedAdapterINS1E_15DefaultEpilogueIaSK_SK_NS1D_6thread17LinearCombinationIaLi1EiiLNS1I_9ScaleType4KindE0ELNS_15FloatRoundStyleE2EaEENS1_15EpilogueDefaultEEEEEvvEEEEvNT_6ParamsE:
        .type           _ZN7cutlass13device_kernelINS_4gemm6kernel13GemmUniversalIN4cute5tupleIJiiiiEEENS1_10collective13CollectiveMmaINS1_34MainloopSm90TmaGmmaWarpSpecializedILi2ENS5_IJNS4_1CILi2EEENSA_ILi1EEESC_EEENS1_35KernelTmaWarpSpecializedCooperativeEEENS5_IJNSA_ILi384EEENSA_ILi16EEENSA_ILi256EEEEEEaNS5_IJlSC_lEEEaSK_NS4_8TiledMMAINS4_8MMA_AtomIJNS4_4SM904GMMA26MMA_64x16x32_S32S8S8_SS_TNEEEENS4_6LayoutISD_NS5_IJSC_NSA_ILi0EEESS_EEEEENS5_IJNS4_10UnderscoreESV_SV_EEEEENS4_13SM90_TMA_LOADENS4_14ComposedLayoutINS4_7SwizzleILi3ELi4ELi3EEENS4_18smem_ptr_flag_bitsILi8EEENSR_INS5_IJNSA_ILi8EEENSA_ILi128EEEEEENS5_IJS15_SC_EEEEEEEvNS4_8identityENS4_23SM90_TMA_LOAD_MULTICASTES19_vS1A_EENS_8epilogue10collective6detail29Sm90TmaWarpSpecializedAdapterINS1E_15DefaultEpilogueIaSK_SK_NS1D_6thread17LinearCombinationIaLi1EiiLNS1I_9ScaleType4KindE0ELNS_15FloatRoundStyleE2EaEENS1_15EpilogueDefaultEEEEEvvEEEEvNT_6ParamsE,@function
        .size           _ZN7cutlass13device_kernelINS_4gemm6kernel13GemmUniversalIN4cute5tupleIJiiiiEEENS1_10collective13CollectiveMmaINS1_34MainloopSm90TmaGmmaWarpSpecializedILi2ENS5_IJNS4_1CILi2EEENSA_ILi1EEESC_EEENS1_35KernelTmaWarpSpecializedCooperativeEEENS5_IJNSA_ILi384EEENSA_ILi16EEENSA_ILi256EEEEEEaNS5_IJlSC_lEEEaSK_NS4_8TiledMMAINS4_8MMA_AtomIJNS4_4SM904GMMA26MMA_64x16x32_S32S8S8_SS_TNEEEENS4_6LayoutISD_NS5_IJSC_NSA_ILi0EEESS_EEEEENS5_IJNS4_10UnderscoreESV_SV_EEEEENS4_13SM90_TMA_LOADENS4_14ComposedLayoutINS4_7SwizzleILi3ELi4ELi3EEENS4_18smem_ptr_flag_bitsILi8EEENSR_INS5_IJNSA_ILi8EEENSA_ILi128EEEEEENS5_IJS15_SC_EEEEEEEvNS4_8identityENS4_23SM90_TMA_LOAD_MULTICASTES19_vS1A_EENS_8epilogue10collective6detail29Sm90TmaWarpSpecializedAdapterINS1E_15DefaultEpilogueIaSK_SK_NS1D_6thread17LinearCombinationIaLi1EiiLNS1I_9ScaleType4KindE0ELNS_15FloatRoundStyleE2EaEENS1_15EpilogueDefaultEEEEEvvEEEEvNT_6ParamsE,(.L_x_73 - _ZN7cutlass13device_kernelINS_4gemm6kernel13GemmUniversalIN4cute5tupleIJiiiiEEENS1_10collective13CollectiveMmaINS1_34MainloopSm90TmaGmmaWarpSpecializedILi2ENS5_IJNS4_1CILi2EEENSA_ILi1EEESC_EEENS1_35KernelTmaWarpSpecializedCooperativeEEENS5_IJNSA_ILi384EEENSA_ILi16EEENSA_ILi256EEEEEEaNS5_IJlSC_lEEEaSK_NS4_8TiledMMAINS4_8MMA_AtomIJNS4_4SM904GMMA26MMA_64x16x32_S32S8S8_SS_TNEEEENS4_6LayoutISD_NS5_IJSC_NSA_ILi0EEESS_EEEEENS5_IJNS4_10UnderscoreESV_SV_EEEEENS4_13SM90_TMA_LOADENS4_14ComposedLayoutINS4_7SwizzleILi3ELi4ELi3EEENS4_18smem_ptr_flag_bitsILi8EEENSR_INS5_IJNSA_ILi8EEENSA_ILi128EEEEEENS5_IJS15_SC_EEEEEEEvNS4_8identityENS4_23SM90_TMA_LOAD_MULTICASTES19_vS1A_EENS_8epilogue10collective6detail29Sm90TmaWarpSpecializedAdapterINS1E_15DefaultEpilogueIaSK_SK_NS1D_6thread17LinearCombinationIaLi1EiiLNS1I_9ScaleType4KindE0ELNS_15FloatRoundStyleE2EaEENS1_15EpilogueDefaultEEEEEvvEEEEvNT_6ParamsE)
        .other          _ZN7cutlass13device_kernelINS_4gemm6kernel13GemmUniversalIN4cute5tupleIJiiiiEEENS1_10collective13CollectiveMmaINS1_34MainloopSm90TmaGmmaWarpSpecializedILi2ENS5_IJNS4_1CILi2EEENSA_ILi1EEESC_EEENS1_35KernelTmaWarpSpecializedCooperativeEEENS5_IJNSA_ILi384EEENSA_ILi16EEENSA_ILi256EEEEEEaNS5_IJlSC_lEEEaSK_NS4_8TiledMMAINS4_8MMA_AtomIJNS4_4SM904GMMA26MMA_64x16x32_S32S8S8_SS_TNEEEENS4_6LayoutISD_NS5_IJSC_NSA_ILi0EEESS_EEEEENS5_IJNS4_10UnderscoreESV_SV_EEEEENS4_13SM90_TMA_LOADENS4_14ComposedLayoutINS4_7SwizzleILi3ELi4ELi3EEENS4_18smem_ptr_flag_bitsILi8EEENSR_INS5_IJNSA_ILi8EEENSA_ILi128EEEEEENS5_IJS15_SC_EEEEEEEvNS4_8identityENS4_23SM90_TMA_LOAD_MULTICASTES19_vS1A_EENS_8epilogue10collective6detail29Sm90TmaWarpSpecializedAdapterINS1E_15DefaultEpilogueIaSK_SK_NS1D_6thread17LinearCombinationIaLi1EiiLNS1I_9ScaleType4KindE0ELNS_15FloatRoundStyleE2EaEENS1_15EpilogueDefaultEEEEEvvEEEEvNT_6ParamsE,@"STO_CUDA_ENTRY STV_DEFAULT"
_ZN7cutlass13device_kernelINS_4gemm6kernel13GemmUniversalIN4cute5tupleIJiiiiEEENS1_10collective13CollectiveMmaINS1_34MainloopSm90TmaGmmaWarpSpecializedILi2ENS5_IJNS4_1CILi2EEENSA_ILi1EEESC_EEENS1_35KernelTmaWarpSpecializedCooperativeEEENS5_IJNSA_ILi384EEENSA_ILi16EEENSA_ILi256EEEEEEaNS5_IJlSC_lEEEaSK_NS4_8TiledMMAINS4_8MMA_AtomIJNS4_4SM904GMMA26MMA_64x16x32_S32S8S8_SS_TNEEEENS4_6LayoutISD_NS5_IJSC_NSA_ILi0EEESS_EEEEENS5_IJNS4_10UnderscoreESV_SV_EEEEENS4_13SM90_TMA_LOADENS4_14ComposedLayoutINS4_7SwizzleILi3ELi4ELi3EEENS4_18smem_ptr_flag_bitsILi8EEENSR_INS5_IJNSA_ILi8EEENSA_ILi128EEEEEENS5_IJS15_SC_EEEEEEEvNS4_8identityENS4_23SM90_TMA_LOAD_MULTICASTES19_vS1A_EENS_8epilogue10collective6detail29Sm90TmaWarpSpecializedAdapterINS1E_15DefaultEpilogueIaSK_SK_NS1D_6thread17LinearCombinationIaLi1EiiLNS1I_9ScaleType4KindE0ELNS_15FloatRoundStyleE2EaEENS1_15EpilogueDefaultEEEEEvvEEEEvNT_6ParamsE:
[----:B------:R-:W0:Y:S01]  /*0000*/  LDC R1, c[0x0][0x28] ;  /* 0x00000a00ff017b82 */ /* 0x000e220000000800 */
[----:B------:R-:W1:Y:S01]  /*0010*/  S2R R18, SR_TID.X ;  /* 0x0000000000127919 */ /* 0x000e620000002100 */
[----:B------:R-:W-:Y:S01]  /*0020*/  ELECT P0, URZ, PT ;  /* 0x00000000003f782f */ /* 0x000fe20003800000 */
[----:B------:R-:W-:Y:S01]  /*0030*/  BSSY B0, `(.L_x_0) ;  /* 0x000000f000007945 */ /* 0x000fe20003800000 */
[--C-:B-1----:R-:W-:Y:S02]  /*0040*/  SHF.R.U32.HI R0, RZ, 0x5, R18.reuse ;  /* 0x00000005ff007819 */ /* 0x102fe40000011612 */
[----:B------:R-:W-:-:S03]  /*0050*/  SHF.R.U32.HI R3, RZ, 0x7, R18 ;  /* 0x00000007ff037819 */ /* 0x000fc60000011612 */
[----:B------:R-:W1:Y:S04]  /*0060*/  SHFL.IDX PT, R2, R0, RZ, 0x1f ;  /* 0x00001fff00027589 */ /* 0x000e6800000e0000 */
[----:B------:R2:W3:Y:S01]  /*0070*/  SHFL.IDX PT, R5, R3, RZ, 0x1f ;  /* 0x00001fff03057589 */ /* 0x0004e200000e0000 */
[----:B-1----:R-:W-:-:S13]  /*0080*/  ISETP.NE.OR P0, PT, R2, RZ, !P0 ;  /* 0x000000ff0200720c */ /* 0x002fda0004705670 */
[----:B0-23--:R-:W-:Y:S05]  /*0090*/  @P0 BRA `(.L_x_1) ;  /* 0x0000000000200947 */ /* 0x00dfea0003800000 */
[----:B------:R-:W-:Y:S02]  /*00a0*/  ULDC.64 UR4, c[0x0][0x198] ;  /* 0x0000660000047ab9 */ /* 0x000fe40000000a00 */
[----:B------:R-:W-:Y:S02]  /*00b0*/  UIADD3 UR6, UP0, UR4, 0xf0, URZ ;  /* 0x000000f004067890 */ /* 0x000fe4000ff1e03f */
[----:B------:R-:W-:Y:S02]  /*00c0*/  UIADD3 UR4, UP1, UR4, 0x1f0, URZ ;  /* 0x000001f004047890 */ /* 0x000fe4000ff3e03f */
[----:B------:R-:W-:Y:S02]  /*00d0*/  UIADD3.X UR7, URZ, UR5, URZ, UP0, !UPT ;  /* 0x000000053f077290 */ /* 0x000fe400087fe43f */
[----:B------:R-:W-:-:S07]  /*00e0*/  UIADD3.X UR5, URZ, UR5, URZ, UP1, !UPT ;  /* 0x000000053f057290 */ /* 0x000fce0008ffe43f */
[----:B------:R0:W-:Y:S02]  /*00f0*/  UTMACCTL.PF [UR6] ;  /* 0x00000000060079b9 */ /* 0x0001e40008040000 */
[----:B------:R0:W-:Y:S02]  /*0100*/  UTMACCTL.PF [UR4] ;  /* 0x00000000040079b9 */ /* 0x0001e40008040000 */
[----:B0-----:R-:W-:Y:S01]  /*0110*/  NOP ;  /* 0x0000000000007918 */ /* 0x001fe20000000000 */
.L_x_1:
[----:B------:R-:W-:Y:S05]  /*0120*/  BSYNC B0 ;  /* 0x0000000000007941 */ /* 0x000fea0003800000 */
.L_x_0:
[----:B------:R-:W0:Y:S02]  /*0130*/  SHFL.IDX PT, R3, R0, RZ, 0x1f ;  /* 0x00001fff00037589 */ /* 0x000e2400000e0000 */
[----:B0-----:R-:W-:-:S13]  /*0140*/  ISETP.NE.AND P0, PT, R3, RZ, PT ;  /* 0x000000ff0300720c */ /* 0x001fda0003f05270 */
[----:B------:R-:W-:Y:S05]  /*0150*/  @P0 BRA `(.L_x_2) ;  /* 0x0000000000480947 */ /* 0x000fea0003800000 */
[----:B------:R-:W0:Y:S01]  /*0160*/  S2UR UR8, SR_CgaCtaId ;  /* 0x00000000000879c3 */ /* 0x000e220000008800 */
[----:B------:R-:W-:Y:S01]  /*0170*/  UMOV UR4, 0x400 ;  /* 0x0000040000047882 */ /* 0x000fe20000000000 */
[----:B------:R-:W-:Y:S01]  /*0180*/  UMOV UR5, 0x1 ;  /* 0x0000000100057882 */ /* 0x000fe20000000000 */
[----:B------:R-:W-:Y:S01]  /*0190*/  UMOV UR6, 0x4 ;  /* 0x0000000400067882 */ /* 0x000fe20000000000 */
[----:B------:R-:W-:Y:S01]  /*01a0*/  ELECT P0, URZ, PT ;  /* 0x00000000003f782f */ /* 0x000fe20003800000 */
[----:B------:R-:W-:-:S04]  /*01b0*/  UIADD3 UR6, -UR6, 0x100000, URZ ;  /* 0x0010000006067890 */ /* 0x000fc8000fffe13f */
[----:B------:R-:W-:Y:S02]  /*01c0*/  USHF.L.U32 UR7, UR6, 0xb, URZ ;  /* 0x0000000b06077899 */ /* 0x000fe4000800063f */
[----:B------:R-:W-:Y:S02]  /*01d0*/  USHF.L.U32 UR6, UR6, 0x1, URZ ;  /* 0x0000000106067899 */ /* 0x000fe4000800063f */
[----:B0-----:R-:W-:Y:S02]  /*01e0*/  ULEA UR8, UR8, UR4, 0x18 ;  /* 0x0000000408087291 */ /* 0x001fe4000f8ec03f */
[----:B------:R-:W-:-:S04]  /*01f0*/  UIADD3 UR4, -UR5, 0x100000, URZ ;  /* 0x0010000005047890 */ /* 0x000fc8000fffe13f */
[----:B------:R-:W-:Y:S02]  /*0200*/  USHF.L.U32 UR5, UR4, 0xb, URZ ;  /* 0x0000000b04057899 */ /* 0x000fe4000800063f */
[----:B------:R-:W-:Y:S01]  /*0210*/  USHF.L.U32 UR4, UR4, 0x1, URZ ;  /* 0x0000000104047899 */ /* 0x000fe2000800063f */
[----:B------:R-:W0:Y:S11]  /*0220*/  FENCE.VIEW.ASYNC.S ;  /* 0x00000000000073c6 */ /* 0x000e360000000000 */
[----:B0-----:R0:W1:Y:S01]  /*0230*/  SYNCS.EXCH.64 URZ, [UR8], UR4 ;  /* 0x00000004083f75b2 */ /* 0x0010620008000100 */
[----:B------:R0:W2:Y:S01]  /*0240*/  SYNCS.EXCH.64 URZ, [UR8+0x10], UR6 ;  /* 0x00001006083f75b2 */ /* 0x0000a20008000100 */
[----:B------:R0:W3:Y:S01]  /*0250*/  SYNCS.EXCH.64 URZ, [UR8+0x8], UR4 ;  /* 0x00000804083f75b2 */ /* 0x0000e20008000100 */
[----:B------:R0:W4:Y:S01]  /*0260*/  SYNCS.EXCH.64 URZ, [UR8+0x18], UR6 ;  /* 0x00001806083f75b2 */ /* 0x0001220008000100 */
[----:B------:R-:W-:Y:S01]  /*0270*/  NOP ;  /* 0x0000000000007918 */ /* 0x000fe20000000000 */
.L_x_2:
[----:B------:R-:W-:Y:S01]  /*0280*/  SHF.R.S32.HI R7, RZ, 0x1f, R18 ;  /* 0x0000001fff077819 */ /* 0x000fe20000011412 */
[----:B------:R-:W5:Y:S01]  /*0290*/  SHFL.IDX PT, R0, R0, RZ, 0x1f ;  /* 0x00001fff00007589 */ /* 0x000f6200000e0000 */
[----:B0-----:R-:W0:Y:S01]  /*02a0*/  S2UR UR8, SR_CTAID.X ;  /* 0x00000000000879c3 */ /* 0x001e220000002500 */
[----:B------:R-:W-:Y:S02]  /*02b0*/  ELECT P0, URZ, PT ;  /* 0x00000000003f782f */ /* 0x000fe40003800000 */
[----:B------:R-:W-:Y:S01]  /*02c0*/  LEA.HI R7, R7, R18, RZ, 0x7 ;  /* 0x0000001207077211 */ /* 0x000fe200078f38ff */
[----:B------:R-:W1:Y:S01]  /*02d0*/  S2R R4, SR_CTAID.Y ;  /* 0x0000000000047919 */ /* 0x000e620000002600 */
[----:B------:R-:W-:Y:S01]  /*02e0*/  SHF.R.S32.HI R8, RZ, 0x1f, R3 ;  /* 0x0000001fff087819 */ /* 0x000fe20000011403 */
[----:B------:R-:W-:Y:S01]  /*02f0*/  ULDC UR4, c[0x0][0x150] ;  /* 0x0000540000047ab9 */ /* 0x000fe20000000800 */
[----:B------:R-:W-:Y:S01]  /*0300*/  LOP3.LUT R7, R7, 0xffffff80, RZ, 0xc0, !PT ;  /* 0xffffff8007077812 */ /* 0x000fe200078ec0ff */
[----:B------:R-:W-:Y:S01]  /*0310*/  NOP ;  /* 0x0000000000007918 */ /* 0x000fe20000000000 */
[----:B------:R-:W-:Y:S01]  /*0320*/  LEA.HI R8, R8, R3, RZ, 0x2 ;  /* 0x0000000308087211 */ /* 0x000fe200078f10ff */
[----:B------:R-:W2:Y:S01]  /*0330*/  LDC R10, c[0x0][0x144] ;  /* 0x00005100ff0a7b82 */ /* 0x000ea20000000800 */
[----:B------:R-:W-:Y:S01]  /*0340*/  NOP ;  /* 0x0000000000007918 */ /* 0x000fe20000000000 */
[----:B------:R-:W-:Y:S01]  /*0350*/  IMAD.IADD R6, R18, 0x1, -R7 ;  /* 0x0000000112067824 */ /* 0x000fe200078e0a07 */
[----:B------:R-:W-:Y:S01]  /*0360*/  LOP3.LUT R8, R8, 0x3ffffffc, RZ, 0xc0, !PT ;  /* 0x3ffffffc08087812 */ /* 0x000fe200078ec0ff */
[----:B------:R-:W-:Y:S01]  /*0370*/  IMAD.MOV.U32 R23, RZ, RZ, 0x1 ;  /* 0x00000001ff177424 */ /* 0x000fe200078e00ff */
[----:B------:R-:W-:-:S02]  /*0380*/  ISETP.NE.AND P3, PT, R5, RZ, PT ;  /* 0x000000ff0500720c */ /* 0x000fc40003f65270 */
[----:B------:R-:W-:Y:S01]  /*0390*/  SHF.R.S32.HI R7, RZ, 0x1f, R6 ;  /* 0x0000001fff077819 */ /* 0x000fe20000011406 */
[----:B------:R-:W-:Y:S01]  /*03a0*/  IMAD.IADD R8, R3, 0x1, -R8 ;  /* 0x0000000103087824 */ /* 0x000fe200078e0a08 */
[----:B------:R-:W3:Y:S02]  /*03b0*/  LDC R13, c[0x0][0x140] ;  /* 0x00005000ff0d7b82 */ /* 0x000ee40000000800 */
[----:B------:R-:W-:Y:S02]  /*03c0*/  LEA.HI R7, R7, R6, RZ, 0x3 ;  /* 0x0000000607077211 */ /* 0x000fe400078f18ff */
[----:B-----5:R-:W-:Y:S02]  /*03d0*/  ISETP.NE.OR P0, PT, R0, RZ, !P0 ;  /* 0x000000ff0000720c */ /* 0x020fe40004705670 */
[--C-:B------:R-:W-:Y:S02]  /*03e0*/  SHF.R.S32.HI R0, RZ, 0x3, R7.reuse ;  /* 0x00000003ff007819 */ /* 0x100fe40000011407 */
[----:B------:R-:W-:-:S02]  /*03f0*/  SHF.R.S32.HI R7, RZ, 0x1f, R7 ;  /* 0x0000001fff077819 */ /* 0x000fc40000011407 */
[----:B0-----:R-:W-:Y:S02]  /*0400*/  I2FP.F32.U32 R9, UR8 ;  /* 0x0000000800097c45 */ /* 0x001fe40008201000 */
[----:B------:R-:W-:-:S03]  /*0410*/  LEA.HI R7, R7, R0, RZ, 0x2 ;  /* 0x0000000007077211 */ /* 0x000fc600078f10ff */
[----:B------:R-:W-:Y:S01]  /*0420*/  FMUL R9, R9, UR4 ;  /* 0x0000000409097c20 */ /* 0x000fe20008400000 */
[----:B------:R-:W-:Y:S01]  /*0430*/  LOP3.LUT R7, R7, 0xfffffffc, RZ, 0xc0, !PT ;  /* 0xfffffffc07077812 */ /* 0x000fe200078ec0ff */
[----:B------:R-:W-:Y:S01]  /*0440*/  VOTEU.ALL UP0, P0 ;  /* 0x00000000003f7886 */ /* 0x000fe20000000000 */
[----:B-1----:R-:W-:Y:S01]  /*0450*/  I2FP.F32.U32 R3, R4 ;  /* 0x0000000400037245 */ /* 0x002fe20000201000 */
[----:B------:R-:W-:Y:S01]  /*0460*/  ULDC UR4, c[0x0][0x154] ;  /* 0x0000550000047ab9 */ /* 0x000fe20000000800 */
[----:B------:R-:W-:Y:S01]  /*0470*/  VOTEU.ALL UP1, P0 ;  /* 0x00000000003f7886 */ /* 0x000fe20000020000 */
[----:B------:R-:W0:Y:S01]  /*0480*/  F2I.U32.TRUNC.NTZ R9, R9 ;  /* 0x0000000900097305 */ /* 0x000e22000020f000 */
[----:B------:R-:W-:Y:S01]  /*0490*/  IMAD.IADD R7, R0, 0x1, -R7 ;  /* 0x0000000100077824 */ /* 0x000fe200078e0a07 */
[----:B------:R-:W1:Y:S01]  /*04a0*/  @!UP0 S2UR UR7, SR_CgaCtaId ;  /* 0x00000000000789c3 */ /* 0x000e620000008800 */
[----:B------:R-:W-:Y:S01]  /*04b0*/  FMUL R12, R3, UR4 ;  /* 0x00000004030c7c20 */ /* 0x000fe20008400000 */
[----:B------:R-:W-:Y:S01]  /*04c0*/  UMOV UR4, 0x20 ;  /* 0x0000002000047882 */ /* 0x000fe20000000000 */
[----:B------:R-:W-:Y:S01]  /*04d0*/  IMAD R8, R8, 0x4, R7 ;  /* 0x0000000408087824 */ /* 0x000fe200078e0207 */
[----:B------:R-:W-:Y:S01]  /*04e0*/  @!UP0 UMOV UR6, 0x400 ;  /* 0x0000040000068882 */ /* 0x000fe20000000000 */
[----:B------:R-:W-:-:S04]  /*04f0*/  @!UP0 UIADD3 UR4, -UR4, 0x100000, URZ ;  /* 0x0010000004048890 */ /* 0x000fc8000fffe13f */
[----:B------:R-:W-:Y:S02]  /*0500*/  @!UP0 USHF.L.U32 UR5, UR4, 0xb, URZ ;  /* 0x0000000b04058899 */ /* 0x000fe4000800063f */
[----:B------:R-:W-:Y:S01]  /*0510*/  @!UP0 USHF.L.U32 UR4, UR4, 0x1, URZ ;  /* 0x0000000104048899 */ /* 0x000fe2000800063f */
[----:B---3--:R-:W-:Y:S01]  /*0520*/  ISETP.EQ.U32.AND P2, PT, R13, 0x1, PT ;  /* 0x000000010d00780c */ /* 0x008fe20003f42070 */
[----:B------:R-:W3:Y:S01]  /*0530*/  F2I.U32.TRUNC.NTZ R12, R12 ;  /* 0x0000000c000c7305 */ /* 0x000ee2000020f000 */
[----:B------:R-:W-:Y:S01]  /*0540*/  LEA.HI R0, R8, R8, RZ, 0x1 ;  /* 0x0000000808007211 */ /* 0x000fe200078f08ff */
[----:B------:R-:W5:Y:S03]  /*0550*/  LDC R7, c[0x0][0x148] ;  /* 0x00005200ff077b82 */ /* 0x000f660000000800 */
[----:B------:R-:W-:Y:S01]  /*0560*/  LOP3.LUT R11, R0, 0xfffffffe, RZ, 0xc0, !PT ;  /* 0xfffffffe000b7812 */ /* 0x000fe200078ec0ff */
[----:B0-----:R-:W-:Y:S01]  /*0570*/  IMAD.MOV R15, RZ, RZ, -R9 ;  /* 0x000000ffff0f7224 */ /* 0x001fe200078e0a09 */
[----:B------:R-:W-:-:S03]  /*0580*/  SHF.R.S32.HI R9, RZ, 0x1f, R2 ;  /* 0x0000001fff097819 */ /* 0x000fc60000011402 */
[----:B--2---:R-:W-:Y:S01]  /*0590*/  IMAD R3, R10, R15, UR8 ;  /* 0x000000080a037e24 */ /* 0x004fe2000f8e020f */
[----:B------:R-:W-:Y:S01]  /*05a0*/  LEA.HI R9, R9, R2, RZ, 0x2 ;  /* 0x0000000209097211 */ /* 0x000fe200078f10ff */
[C---:B------:R-:W-:Y:S02]  /*05b0*/  IMAD.IADD R0, R8.reuse, 0x1, -R11 ;  /* 0x0000000108007824 */ /* 0x040fe400078e0a0b */
[----:B------:R-:W-:Y:S01]  /*05c0*/  IMAD.SHL.U32 R11, R8, 0x4, RZ ;  /* 0x00000004080b7824 */ /* 0x000fe200078e00ff */
[----:B------:R-:W-:Y:S01]  /*05d0*/  LOP3.LUT R9, R9, 0xfffffffc, RZ, 0xc0, !PT ;  /* 0xfffffffc09097812 */ /* 0x000fe200078ec0ff */
[----:B---3--:R-:W-:Y:S01]  /*05e0*/  IMAD.MOV R24, RZ, RZ, -R12 ;  /* 0x000000ffff187224 */ /* 0x008fe200078e0a0c */
[----:B------:R-:W-:Y:S01]  /*05f0*/  ISETP.NE.AND P4, PT, R0, R3, PT ;  /* 0x000000030000720c */ /* 0x000fe20003f85270 */
[----:B-1----:R-:W-:Y:S01]  /*0600*/  @!UP0 ULEA UR6, UR7, UR6, 0x18 ;  /* 0x0000000607068291 */ /* 0x002fe2000f8ec03f */
[----:B------:R-:W-:Y:S01]  /*0610*/  LOP3.LUT R22, R8, 0xc, R11, 0x78, !PT ;  /* 0x0000000c08167812 */ /* 0x000fe200078e780b */
[----:B------:R-:W-:Y:S01]  /*0620*/  IMAD.IADD R0, R2, 0x1, -R9 ;  /* 0x0000000102007824 */ /* 0x000fe200078e0a09 */
[----:B------:R-:W-:Y:S01]  /*0630*/  VOTEU.ALL UP0, P0 ;  /* 0x00000000003f7886 */ /* 0x000fe20000000000 */
[----:B------:R-:W-:Y:S01]  /*0640*/  LOP3.LUT P0, RZ, R6, 0x7, RZ, 0xc0, !PT ;  /* 0x0000000706ff7812 */ /* 0x000fe2000780c0ff */
[----:B------:R-:W-:-:S02]  /*0650*/  VIADD R6, R5, 0xffffffff ;  /* 0xffffffff05067836 */ /* 0x000fc40000000000 */
[----:B------:R-:W-:Y:S01]  /*0660*/  ISETP.NE.AND P1, PT, R0, 0x3, PT ;  /* 0x000000030000780c */ /* 0x000fe20003f25270 */
[----:B-----5:R-:W-:Y:S01]  /*0670*/  IMAD R9, R7, R24, R4 ;  /* 0x0000001807097224 */ /* 0x020fe200078e0204 */
[----:B------:R-:W-:Y:S02]  /*0680*/  ISETP.LT.U32.AND P0, PT, R22, 0x2, !P0 ;  /* 0x000000021600780c */ /* 0x000fe40004701070 */
[----:B------:R-:W-:Y:S01]  /*0690*/  ISETP.EQ.OR P1, PT, R0, RZ, !P1 ;  /* 0x000000ff0000720c */ /* 0x000fe20004f22670 */
[----:B------:R-:W0:Y:S02]  /*06a0*/  FENCE.VIEW.ASYNC.S ;  /* 0x00000000000073c6 */ /* 0x000e240000000000 */
[----:B0-----:R0:W1:Y:S01]  /*06b0*/  @!UP0 SYNCS.EXCH.64 URZ, [UR6+0x30], UR4 ;  /* 0x00003004063f85b2 */ /* 0x0010620008000100 */
[----:B------:R-:W-:Y:S02]  /*06c0*/  @P4 LEA.HI R2, R22, R22, RZ, 0x1 ;  /* 0x0000001616024211 */ /* 0x000fe400078f08ff */
[----:B------:R-:W-:-:S02]  /*06d0*/  ISETP.EQ.AND P1, PT, R5, RZ, P1 ;  /* 0x000000ff0500720c */ /* 0x000fc40000f22270 */
[----:B------:R-:W-:Y:S02]  /*06e0*/  @P4 SHF.R.S32.HI R2, RZ, 0x1, R2 ;  /* 0x00000001ff024819 */ /* 0x000fe40000011402 */
[----:B------:R-:W-:Y:S02]  /*06f0*/  ISETP.GE.U32.AND P6, PT, R6, 0x2, PT ;  /* 0x000000020600780c */ /* 0x000fe40003fc6070 */
[----:B------:R-:W-:Y:S02]  /*0700*/  @P4 ISETP.NE.AND P5, PT, R2, R9, PT ;  /* 0x000000090200420c */ /* 0x000fe40003fa5270 */
[----:B------:R-:W-:Y:S02]  /*0710*/  SEL R2, RZ, 0x1, !P0 ;  /* 0x00000001ff027807 */ /* 0x000fe40004000000 */
[----:B------:R-:W-:Y:S02]  /*0720*/  @P4 SEL R23, RZ, 0x1, P5 ;  /* 0x00000001ff174807 */ /* 0x000fe40002800000 */
[----:B------:R-:W-:Y:S01]  /*0730*/  SEL R19, RZ, 0x1, !P1 ;  /* 0x00000001ff137807 */ /* 0x000fe20004800000 */
[----:B------:R0:W2:Y:S01]  /*0740*/  @!UP1 SYNCS.EXCH.64 URZ, [UR6+0x38], UR4 ;  /* 0x00003804063f95b2 */ /* 0x0000a20008000100 */
[----:B------:R-:W-:Y:S01]  /*0750*/  LOP3.LUT R23, R23, R2, RZ, 0xc0, !PT ;  /* 0x0000000217177212 */ /* 0x000fe200078ec0ff */
[----:B------:R-:W-:Y:S01]  /*0760*/  NOP ;  /* 0x0000000000007918 */ /* 0x000fe20000000000 */
[----:B------:R-:W-:Y:S01]  /*0770*/  SEL R19, R19, 0x2, P6 ;  /* 0x0000000213137807 */ /* 0x000fe20003000000 */
[----:B------:R-:W-:Y:S06]  /*0780*/  @!P2 BRA `(.L_x_3) ;  /* 0x000000000008a947 */ /* 0x000fec0003800000 */
[----:B-12-4-:R-:W-:Y:S01]  /*0790*/  UCGABAR_ARV ;  /* 0x00000000000079c7 */ /* 0x016fe20008000000 */
[----:B------:R-:W-:Y:S05]  /*07a0*/  BRA `(.L_x_4) ;  /* 0x0000000000047947 */ /* 0x000fea0003800000 */
.L_x_3:
[----:B-12-4-:R-:W-:Y:S01]  /*07b0*/  NOP ;  /* 0x0000000000007918 */ /* 0x016fe20000000000 */
.L_x_4:
[----:B------:R-:W1:Y:S01]  /*07c0*/  LDC R2, c[0x0][0x65c] ;  /* 0x00019700ff027b82 */ /* 0x000e620000000800 */
[----:B------:R-:W-:Y:S02]  /*07d0*/  IMAD.U32 R8, RZ, RZ, UR8 ;  /* 0x00000008ff087e24 */ /* 0x000fe4000f8e00ff */
[----:B------:R-:W-:Y:S01]  /*07e0*/  IMAD.MOV.U32 R9, RZ, RZ, RZ ;  /* 0x000000ffff097224 */ /* 0x000fe200078e00ff */
[----:B-1----:R-:W-:-:S04]  /*07f0*/  ISETP.NE.AND P1, PT, R2, 0x1, PT ;  /* 0x000000010200780c */ /* 0x002fc80003f25270 */
[----:B------:R-:W-:-:S09]  /*0800*/  P2R R5, PR, RZ, 0x2 ;  /* 0x00000002ff057803 */ /* 0x000fd20000000000 */
[----:B------:R-:W1:Y:S01]  /*0810*/  @P1 LDC R17, c[0x0][0x10] ;  /* 0x00000400ff111b82 */ /* 0x000e620000000800 */
[----:B------:R-:W-:Y:S02]  /*0820*/  @P1 IMAD.MOV.U32 R5, RZ, RZ, RZ ;  /* 0x000000ffff051224 */ /* 0x000fe400078e00ff */
[----:B------:R-:W-:-:S05]  /*0830*/  @P1 IMAD.MOV.U32 R13, RZ, RZ, RZ ;  /* 0x000000ffff0d1224 */ /* 0x000fca00078e00ff */
[----:B------:R-:W2:Y:S01]  /*0840*/  @!P1 LDC R11, c[0x0][0xc] ;  /* 0x00000300ff0b9b82 */ /* 0x000ea20000000800 */
[----:B-1----:R-:W-:-:S04]  /*0850*/  @P1 IMAD.WIDE.U32 R16, R17, UR8, R4 ;  /* 0x0000000811101c25 */ /* 0x002fc8000f8e0004 */
[----:B------:R-:W-:Y:S02]  /*0860*/  @P1 IMAD.IADD R17, R17, 0x1, R13 ;  /* 0x0000000111111824 */ /* 0x000fe400078e020d */
[----:B--2---:R-:W-:-:S04]  /*0870*/  @!P1 IMAD.WIDE.U32 R8, R4, R11, R8 ;  /* 0x0000000b04089225 */ /* 0x004fc800078e0008 */
[----:B------:R-:W-:Y:S02]  /*0880*/  @!P1 IMAD.MOV.U32 R16, RZ, RZ, R8 ;  /* 0x000000ffff109224 */ /* 0x000fe400078e0008 */
[----:B------:R-:W-:Y:S01]  /*0890*/  @!P1 IMAD.MOV.U32 R17, RZ, RZ, R9 ;  /* 0x000000ffff119224 */ /* 0x000fe200078e0009 */
[----:B------:R-:W-:Y:S06]  /*08a0*/  @!P2 BRA `(.L_x_5) ;  /* 0x00000000000ca947 */ /* 0x000fec0003800000 */
[----:B------:R-:W-:Y:S01]  /*08b0*/  UCGABAR_WAIT ;  /* 0x0000000000007dc7 */ /* 0x000fe20008000000 */
[----:B------:R-:W-:Y:S01]  /*08c0*/  CCTL.IVALL ;  /* 0x00000000ff00798f */ /* 0x000fe20002000000 */
[----:B------:R-:W-:Y:S05]  /*08d0*/  BRA `(.L_x_6) ;  /* 0x0000000000047947 */ /* 0x000fea0003800000 */
.L_x_5:
[----:B------:R-:W-:Y:S06]  /*08e0*/  BAR.SYNC.DEFER_BLOCKING 0x0 ;  /* 0x0000000000007b1d */ /* 0x000fec0000010000 */
.L_x_6:
[----:B------:R-:W-:Y:S05]  /*08f0*/  @!P3 BRA `(.L_x_7) ;  /* 0x000000440068b947 */ /* 0x000fea0003800000 */
[----:B------:R-:W-:-:S13]  /*0900*/  ISETP.GT.U32.AND P0, PT, R6, 0x1, PT ;  /* 0x000000010600780c */ /* 0x000fda0003f04070 */
[----:B0-----:R-:W-:Y:S05]  /*0910*/  @P0 EXIT ;  /* 0x000000000000094d */ /* 0x001fea0003800000 */
[----:B------:R-:W-:Y:S01]  /*0920*/  ULDC.64 UR4, c[0x0][0x650] ;  /* 0x0001940000047ab9 */ /* 0x000fe20000000a00 */
[----:B------:R-:W-:Y:S01]  /*0930*/  PRMT R0, RZ, 0x7610, R0 ;  /* 0x00007610ff007816 */ /* 0x000fe20000000000 */
[----:B------:R-:W-:Y:S01]  /*0940*/  IMAD.MOV.U32 R51, RZ, RZ, -0x1 ;  /* 0xffffffffff337424 */ /* 0x000fe200078e00ff */
[----:B------:R-:W-:Y:S01]  /*0950*/  ISETP.GE.U32.AND P0, PT, R16, UR4, PT ;  /* 0x0000000410007c0c */ /* 0x000fe2000bf06070 */
[----:B------:R-:W-:Y:S02]  /*0960*/  IMAD.MOV.U32 R52, RZ, RZ, -0x1 ;  /* 0xffffffffff347424 */ /* 0x000fe400078e00ff */
[----:B------:R-:W-:Y:S01]  /*0970*/  IMAD.MOV.U32 R53, RZ, RZ, -0x1 ;  /* 0xffffffffff357424 */ /* 0x000fe200078e00ff */
[----:B------:R-:W-:-:S13]  /*0980*/  ISETP.GE.U32.AND.EX P0, PT, R17, UR5, PT, P0 ;  /* 0x0000000511007c0c */ /* 0x000fda000bf06100 */
[----:B------:R-:W-:Y:S05]  /*0990*/  @P0 BRA `(.L_x_8) ;  /* 0x0000000400280947 */ /* 0x000fea0003800000 */
[----:B------:R-:W0:Y:S01]  /*09a0*/  LDC.64 R20, c[0x0][0x628] ;  /* 0x00018a00ff147b82 */ /* 0x000e220000000a00 */
[----:B------:R-:W-:Y:S02]  /*09b0*/  IMAD.MOV.U32 R8, RZ, RZ, R16 ;  /* 0x000000ffff087224 */ /* 0x000fe400078e0010 */
[----:B------:R-:W-:-:S05]  /*09c0*/  IMAD.MOV.U32 R9, RZ, RZ, R17 ;  /* 0x000000ffff097224 */ /* 0x000fca00078e0011 */
[----:B------:R-:W1:Y:S08]  /*09d0*/  LDC R0, c[0x0][0x630] ;  /* 0x00018c00ff007b82 */ /* 0x000e700000000800 */
[----:B------:R-:W2:Y:S01]  /*09e0*/  LDC.64 R26, c[0x0][0x620] ;  /* 0x00018800ff1a7b82 */ /* 0x000ea20000000a00 */
[----:B0-----:R-:W-:-:S04]  /*09f0*/  ISETP.NE.U32.AND P0, PT, R20, RZ, PT ;  /* 0x000000ff1400720c */ /* 0x001fc80003f05070 */
[----:B------:R-:W-:-:S13]  /*0a00*/  ISETP.NE.AND.EX P0, PT, R21, RZ, PT, P0 ;  /* 0x000000ff1500720c */ /* 0x000fda0003f05300 */
[----:B-12---:R-:W-:Y:S05]  /*0a10*/  @!P0 BRA `(.L_x_9) ;  /* 0x0000000000288947 */ /* 0x006fea0003800000 */
[----:B------:R-:W0:Y:S02]  /*0a20*/  LDC R13, c[0x0][0x634] ;  /* 0x00018d00ff0d7b82 */ /* 0x000e240000000800 */
[----:B0-----:R-:W-:-:S05]  /*0a30*/  IADD3 R13, P0, R16, R13, RZ ;  /* 0x0000000d100d7210 */ /* 0x001fca0007f1e0ff */
[----:B------:R-:W-:-:S04]  /*0a40*/  IMAD.X R15, RZ, RZ, R17, P0 ;  /* 0x000000ffff0f7224 */ /* 0x000fc800000e0611 */
[----:B------:R-:W-:-:S04]  /*0a50*/  IMAD.WIDE.U32 R8, R15, R20, RZ ;  /* 0x000000140f087225 */ /* 0x000fc800078e00ff */
[----:B------:R-:W-:-:S04]  /*0a60*/  IMAD.WIDE.U32 R10, P0, R13, R21, R8 ;  /* 0x000000150d0a7225 */ /* 0x000fc80007800008 */
[----:B------:R-:W-:-:S04]  /*0a70*/  IMAD.WIDE.U32 R8, R13, R20, RZ ;  /* 0x000000140d087225 */ /* 0x000fc800078e00ff */
[----:B------:R-:W-:Y:S01]  /*0a80*/  IMAD.X R13, RZ, RZ, RZ, P0 ;  /* 0x000000ffff0d7224 */ /* 0x000fe200000e06ff */
[----:B------:R-:W-:Y:S01]  /*0a90*/  IADD3 RZ, P0, R9, R10, RZ ;  /* 0x0000000a09ff7210 */ /* 0x000fe20007f1e0ff */
[----:B------:R-:W-:-:S04]  /*0aa0*/  IMAD.MOV.U32 R12, RZ, RZ, R11 ;  /* 0x000000ffff0c7224 */ /* 0x000fc800078e000b */
[----:B------:R-:W-:-:S08]  /*0ab0*/  IMAD.WIDE.U32.X R8, R15, R21, R12, P0 ;  /* 0x000000150f087225 */ /* 0x000fd000000e040c */
.L_x_9:
[----:B------:R-:W0:Y:S01]  /*0ac0*/  LDC.64 R20, c[0x0][0x640] ;  /* 0x00019000ff147b82 */ /* 0x000e220000000a00 */
[--C-:B------:R-:W-:Y:S01]  /*0ad0*/  SHF.R.U64 R53, R8, R0, R9.reuse ;  /* 0x0000000008357219 */ /* 0x100fe20000001209 */
[----:B------:R-:W-:Y:S01]  /*0ae0*/  IMAD R28, R7, R24, R4 ;  /* 0x00000018071c7224 */ /* 0x000fe200078e0204 */
[----:B------:R-:W-:Y:S01]  /*0af0*/  SHF.R.U32.HI R0, RZ, R0, R9 ;  /* 0x00000000ff007219 */ /* 0x000fe20000011609 */
[----:B------:R-:W-:Y:S01]  /*0b00*/  IMAD.MOV.U32 R25, RZ, RZ, 0x1 ;  /* 0x00000001ff197424 */ /* 0x000fe200078e00ff */
[----:B------:R-:W-:-:S03]  /*0b10*/  IADD3 R5, P0, RZ, -R53, RZ ;  /* 0x80000035ff057210 */ /* 0x000fc60007f1e0ff */
[----:B------:R-:W1:Y:S02]  /*0b20*/  LDC R6, c[0x0][0x618] ;  /* 0x00018600ff067b82 */ /* 0x000e640000000800 */
[----:B------:R-:W-:-:S04]  /*0b30*/  IMAD.X R9, RZ, RZ, ~R0, P0 ;  /* 0x000000ffff097224 */ /* 0x000fc800000e0e00 */
[-C--:B------:R-:W-:Y:S02]  /*0b40*/  IMAD R0, R9, R26.reuse, RZ ;  /* 0x0000001a09007224 */ /* 0x080fe400078e02ff */
[----:B------:R-:W2:Y:S01]  /*0b50*/  LDC R11, c[0x0][0x608] ;  /* 0x00018200ff0b7b82 */ /* 0x000ea20000000800 */
[----:B------:R-:W-:-:S04]  /*0b60*/  IMAD.WIDE.U32 R8, R5, R26, R16 ;  /* 0x0000001a05087225 */ /* 0x000fc800078e0010 */
[----:B------:R-:W-:-:S03]  /*0b70*/  IMAD R5, R5, R27, R0 ;  /* 0x0000001b05057224 */ /* 0x000fc600078e0200 */
[----:B------:R-:W3:Y:S01]  /*0b80*/  LDC R12, c[0x0][0x658] ;  /* 0x00019600ff0c7b82 */ /* 0x000ee20000000800 */
[----:B0-----:R-:W-:Y:S01]  /*0b90*/  ISETP.NE.U32.AND P0, PT, R20, RZ, PT ;  /* 0x000000ff1400720c */ /* 0x001fe20003f05070 */
[----:B------:R-:W-:Y:S02]  /*0ba0*/  IMAD.IADD R5, R9, 0x1, R5 ;  /* 0x0000000109057824 */ /* 0x000fe400078e0205 */
[----:B------:R-:W-:Y:S01]  /*0bb0*/  IMAD.MOV.U32 R9, RZ, RZ, -0x1 ;  /* 0xffffffffff097424 */ /* 0x000fe200078e00ff */
[----:B------:R-:W-:-:S03]  /*0bc0*/  ISETP.NE.AND.EX P0, PT, R21, RZ, PT, P0 ;  /* 0x000000ff1500720c */ /* 0x000fc60003f05300 */
[----:B------:R-:W0:Y:S01]  /*0bd0*/  LDC R15, c[0x0][0x600] ;  /* 0x00018000ff0f7b82 */ /* 0x000e220000000800 */
[-CC-:B-1----:R-:W-:Y:S02]  /*0be0*/  SHF.R.U64 R13, R8, R6.reuse, R5.reuse ;  /* 0x00000006080d7219 */ /* 0x182fe40000001205 */
[----:B------:R-:W-:-:S05]  /*0bf0*/  SHF.R.U32.HI R0, RZ, R6, R5 ;  /* 0x00000006ff007219 */ /* 0x000fca0000011605 */
[----:B------:R-:W1:Y:S01]  /*0c00*/  LDC R14, c[0x0][0x648] ;  /* 0x00019200ff0e7b82 */ /* 0x000e620000000800 */
[-CC-:B--2---:R-:W-:Y:S02]  /*0c10*/  SHF.R.U64 R29, R13, R11.reuse, R0.reuse ;  /* 0x0000000b0d1d7219 */ /* 0x184fe40000001200 */
[----:B------:R-:W-:-:S05]  /*0c20*/  SHF.R.U32.HI R5, RZ, R11, R0 ;  /* 0x0000000bff057219 */ /* 0x000fca0000011600 */
[----:B------:R-:W2:Y:S01]  /*0c30*/  LDC R26, c[0x0][0x638] ;  /* 0x00018e00ff1a7b82 */ /* 0x000ea20000000800 */
[-CC-:B---3--:R-:W-:Y:S02]  /*0c40*/  SHF.R.U64 R24, R29, R12.reuse, R5.reuse ;  /* 0x0000000c1d187219 */ /* 0x188fe40000001205 */
[-C--:B------:R-:W-:Y:S02]  /*0c50*/  SHF.L.U32 R0, R9, R12.reuse, RZ ;  /* 0x0000000c09007219 */ /* 0x080fe400000006ff */
[----:B------:R-:W-:Y:S01]  /*0c60*/  SHF.R.U32.HI R5, RZ, R12, R5 ;  /* 0x0000000cff057219 */ /* 0x000fe20000011605 */
[----:B------:R-:W-:Y:S01]  /*0c70*/  IMAD.MOV.U32 R4, RZ, RZ, R24 ;  /* 0x000000ffff047224 */ /* 0x000fe200078e0018 */
[----:B------:R-:W-:Y:S01]  /*0c80*/  LOP3.LUT R10, RZ, R0, RZ, 0x33, !PT ;  /* 0x00000000ff0a7212 */ /* 0x000fe200078e33ff */
[----:B------:R-:W3:Y:S01]  /*0c90*/  LDC R27, c[0x0][0x610] ;  /* 0x00018400ff1b7b82 */ /* 0x000ee20000000800 */
[----:B------:R-:W-:Y:S05]  /*0ca0*/  @!P0 BRA `(.L_x_10) ;  /* 0x0000000000288947 */ /* 0x000fea0003800000 */
[----:B------:R-:W4:Y:S02]  /*0cb0*/  LDC R9, c[0x0][0x64c] ;  /* 0x00019300ff097b82 */ /* 0x000f240000000800 */
[----:B----4-:R-:W-:-:S05]  /*0cc0*/  IADD3 R9, P0, R24, R9, RZ ;  /* 0x0000000918097210 */ /* 0x010fca0007f1e0ff */
        /* <DEDUP_REMOVED lines=8> */
.L_x_10:
[----:B-1----:R-:W-:Y:S01]  /*0d50*/  SHF.R.U64 R4, R4, R14, R5 ;  /* 0x0000000e04047219 */ /* 0x002fe20000001205 */
[----:B0-----:R-:W-:Y:S01]  /*0d60*/  VIADD R6, R15, 0xffffffff ;  /* 0xffffffff0f067836 */ /* 0x001fe20000000000 */
[----:B------:R-:W-:Y:S02]  /*0d70*/  SHF.L.U32 R0, R25, R12, RZ ;  /* 0x0000000c19007219 */ /* 0x000fe400000006ff */
[----:B------:R-:W-:Y:S01]  /*0d80*/  LOP3.LUT R5, R29, R10, RZ, 0xc0, !PT ;  /* 0x0000000a1d057212 */ /* 0x000fe200078ec0ff */
[----:B------:R-:W-:Y:S01]  /*0d90*/  IMAD.MOV R7, RZ, RZ, -R4 ;  /* 0x000000ffff077224 */ /* 0x000fe200078e0a04 */
[----:B------:R-:W-:Y:S02]  /*0da0*/  SEL R3, R3, R28, !P1 ;  /* 0x0000001c03037207 */ /* 0x000fe40004800000 */
[----:B------:R-:W-:Y:S01]  /*0db0*/  LOP3.LUT R6, R13, R6, RZ, 0xc0, !PT ;  /* 0x000000060d067212 */ /* 0x000fe200078ec0ff */
[----:B------:R-:W-:Y:S02]  /*0dc0*/  IMAD R4, R0, R4, R5 ;  /* 0x0000000400047224 */ /* 0x000fe400078e0205 */
[----:B--2---:R-:W-:-:S02]  /*0dd0*/  IMAD R0, R7, R26, R24 ;  /* 0x0000001a07007224 */ /* 0x004fc400078e0218 */
[----:B---3--:R-:W-:Y:S02]  /*0de0*/  IMAD R3, R4, R27, R3 ;  /* 0x0000001b04037224 */ /* 0x008fe400078e0203 */
[----:B------:R-:W-:Y:S02]  /*0df0*/  IMAD.MOV.U32 R5, RZ, RZ, 0x1 ;  /* 0x00000001ff057424 */ /* 0x000fe400078e00ff */
[----:B------:R-:W-:-:S03]  /*0e00*/  IMAD R4, R0, R15, R6 ;  /* 0x0000000f00047224 */ /* 0x000fc600078e0206 */
[----:B------:R-:W-:Y:S02]  /*0e10*/  PRMT R0, R5, 0x7610, R0 ;  /* 0x0000761005007816 */ /* 0x000fe40000000000 */
[----:B------:R-:W-:Y:S02]  /*0e20*/  SEL R52, R4, R3, !P1 ;  /* 0x0000000304347207 */ /* 0x000fe40004800000 */
[----:B------:R-:W-:-:S07]  /*0e30*/  SEL R51, R3, R4, !P1 ;  /* 0x0000000403337207 */ /* 0x000fce0004800000 */
.L_x_8:
[----:B------:R-:W-:-:S08]  /*0e40*/  NOP ;  /* 0x0000000000007918 */ /* 0x000fd00000000000 */
[----:B------:R-:W0:Y:S02]  /*0e50*/  USETMAXREG.TRY_ALLOC.CTAPOOL UP0, 0xe8 ;  /* 0x000000e8000079c8 */ /* 0x000e240008000600 */
[----:B0-----:R-:W-:-:S13]  /*0e60*/  PLOP3.LUT P0, PT, PT, PT, UP0, 0x80, 0x0 ;  /* 0x000000000000781c */ /* 0x001fda0003f0f008 */
[----:B------:R-:W-:Y:S05]  /*0e70*/  @!P0 BRA `(.L_x_8) ;  /* 0xfffffffc00f08947 */ /* 0x000fea000383ffff */
[----:B------:R-:W-:Y:S01]  /*0e80*/  ULDC.64 UR4, c[0x0][0x598] ;  /* 0x0001660000047ab9 */ /* 0x000fe20000000a00 */
[----:B------:R-:W-:Y:S01]  /*0e90*/  ULDC.64 UR36, c[0x0][0x208] ;  /* 0x0000820000247ab9 */ /* 0x000fe20000000a00 */
[----:B------:R-:W-:-:S04]  /*0ea0*/  ISETP.NE.U32.AND P0, PT, RZ, UR4, PT ;  /* 0x00000004ff007c0c */ /* 0x000fc8000bf05070 */
[----:B------:R-:W-:-:S13]  /*0eb0*/  ISETP.NE.AND.EX P0, PT, RZ, UR5, PT, P0 ;  /* 0x00000005ff007c0c */ /* 0x000fda000bf05300 */
[----:B------:R-:W-:Y:S05]  /*0ec0*/  @!P0 BRA `(.L_x_11) ;  /* 0x00000000001c8947 */ /* 0x000fea0003800000 */
[----:B------:R-:W0:Y:S02]  /*0ed0*/  LDC.64 R4, c[0x0][0x598] ;  /* 0x00016600ff047b82 */ /* 0x000e240000000a00 */
[----:B0-----:R-:W2:Y:S02]  /*0ee0*/  LDG.E.64 R4, desc[UR36][R4.64] ;  /* 0x0000002404047981 */ /* 0x001ea4000c1e1b00 */
[----:B--2---:R-:W-:-:S04]  /*0ef0*/  ISETP.NE.U32.AND P0, PT, R4, RZ, PT ;  /* 0x000000ff0400720c */ /* 0x004fc80003f05070 */
[----:B------:R-:W-:-:S13]  /*0f00*/  ISETP.NE.AND.EX P0, PT, R5, RZ, PT, P0 ;  /* 0x000000ff0500720c */ /* 0x000fda0003f05300 */
[----:B------:R-:W-:Y:S05]  /*0f10*/  @!P0 BRA `(.L_x_11) ;  /* 0x0000000000088947 */ /* 0x000fea0003800000 */
[----:B------:R0:W5:Y:S01]  /*0f20*/  LD.E R48, desc[UR36][R4.64] ;  /* 0x0000002404307980 */ /* 0x000162000c101900 */
[----:B------:R-:W-:Y:S05]  /*0f30*/  BRA `(.L_x_12) ;  /* 0x0000000000247947 */ /* 0x000fea0003800000 */
.L_x_11:
[----:B------:R-:W-:Y:S02]  /*0f40*/  ULDC.64 UR4, c[0x0][0x588] ;  /* 0x0001620000047ab9 */ /* 0x000fe40000000a00 */
[----:B------:R-:W-:-:S04]  /*0f50*/  ISETP.NE.U32.AND P0, PT, RZ, UR4, PT ;  /* 0x00000004ff007c0c */ /* 0x000fc8000bf05070 */
[----:B------:R-:W-:-:S13]  /*0f60*/  ISETP.NE.AND.EX P0, PT, RZ, UR5, PT, P0 ;  /* 0x00000005ff007c0c */ /* 0x000fda000bf05300 */
[----:B------:R-:W-:Y:S05]  /*0f70*/  @!P0 BRA `(.L_x_13) ;  /* 0x00000000000c8947 */ /* 0x000fea0003800000 */
[----:B------:R-:W0:Y:S02]  /*0f80*/  LDC.64 R48, c[0x0][0x588] ;  /* 0x00016200ff307b82 */ /* 0x000e240000000a00 */
[----:B0-----:R1:W5:Y:S01]  /*0f90*/  LDG.E R48, desc[UR36][R48.64] ;  /* 0x0000002430307981 */ /* 0x001362000c1e1900 */
[----:B------:R-:W-:Y:S05]  /*0fa0*/  BRA `(.L_x_12) ;  /* 0x0000000000087947 */ /* 0x000fea0003800000 */
.L_x_13:
[----:B------:R-:W-:Y:S02]  /*0fb0*/  ULDC UR4, c[0x0][0x580] ;  /* 0x0001600000047ab9 */ /* 0x000fe40000000800 */
[----:B------:R-:W-:-:S07]  /*0fc0*/  IMAD.U32 R48, RZ, RZ, UR4 ;  /* 0x00000004ff307e24 */ /* 0x000fce000f8e00ff */
.L_x_12:
[----:B------:R-:W-:Y:S02]  /*0fd0*/  ULDC.64 UR4, c[0x0][0x5a0] ;  /* 0x0001680000047ab9 */ /* 0x000fe40000000a00 */
[----:B------:R-:W-:-:S04]  /*0fe0*/  ISETP.NE.U32.AND P0, PT, RZ, UR4, PT ;  /* 0x00000004ff007c0c */ /* 0x000fc8000bf05070 */
[----:B------:R-:W-:-:S13]  /*0ff0*/  ISETP.NE.AND.EX P0, PT, RZ, UR5, PT, P0 ;  /* 0x00000005ff007c0c */ /* 0x000fda000bf05300 */
[----:B------:R-:W-:Y:S05]  /*1000*/  @!P0 BRA `(.L_x_14) ;  /* 0x00000000001c8947 */ /* 0x000fea0003800000 */
[----:B0-----:R-:W0:Y:S02]  /*1010*/  LDC.64 R4, c[0x0][0x5a0] ;  /* 0x00016800ff047b82 */ /* 0x001e240000000a00 */
[----:B0-----:R-:W2:Y:S02]  /*1020*/  LDG.E.64 R4, desc[UR36][R4.64] ;  /* 0x0000002404047981 */ /* 0x001ea4000c1e1b00 */
[----:B--2---:R-:W-:-:S04]  /*1030*/  ISETP.NE.U32.AND P0, PT, R4, RZ, PT ;  /* 0x000000ff0400720c */ /* 0x004fc80003f05070 */
[----:B------:R-:W-:-:S13]  /*1040*/  ISETP.NE.AND.EX P0, PT, R5, RZ, PT, P0 ;  /* 0x000000ff0500720c */ /* 0x000fda0003f05300 */
[----:B------:R-:W-:Y:S05]  /*1050*/  @!P0 BRA `(.L_x_14) ;  /* 0x0000000000088947 */ /* 0x000fea0003800000 */
[----:B-1----:R0:W5:Y:S01]  /*1060*/  LD.E R49, desc[UR36][R4.64] ;  /* 0x0000002404317980 */ /* 0x002162000c101900 */
[----:B------:R-:W-:Y:S05]  /*1070*/  BRA `(.L_x_15) ;  /* 0x0000000000247947 */ /* 0x000fea0003800000 */
.L_x_14:
[----:B------:R-:W-:Y:S02]  /*1080*/  ULDC.64 UR4, c[0x0][0x590] ;  /* 0x0001640000047ab9 */ /* 0x000fe40000000a00 */
[----:B------:R-:W-:-:S04]  /*1090*/  ISETP.NE.U32.AND P0, PT, RZ, UR4, PT ;  /* 0x00000004ff007c0c */ /* 0x000fc8000bf05070 */
[----:B------:R-:W-:-:S13]  /*10a0*/  ISETP.NE.AND.EX P0, PT, RZ, UR5, PT, P0 ;  /* 0x00000005ff007c0c */ /* 0x000fda000bf05300 */
[----:B------:R-:W-:Y:S05]  /*10b0*/  @!P0 BRA `(.L_x_16) ;  /* 0x00000000000c8947 */ /* 0x000fea0003800000 */
[----:B0-----:R-:W1:Y:S02]  /*10c0*/  LDC.64 R4, c[0x0][0x590] ;  /* 0x00016400ff047b82 */ /* 0x001e640000000a00 */
[----:B-1----:R1:W5:Y:S01]  /*10d0*/  LDG.E R49, desc[UR36][R4.64] ;  /* 0x0000002404317981 */ /* 0x002362000c1e1900 */
[----:B------:R-:W-:Y:S05]  /*10e0*/  BRA `(.L_x_15) ;  /* 0x0000000000087947 */ /* 0x000fea0003800000 */
.L_x_16:
[----:B------:R-:W-:Y:S02]  /*10f0*/  ULDC UR4, c[0x0][0x584] ;  /* 0x0001610000047ab9 */ /* 0x000fe40000000800 */
[----:B-1----:R-:W-:-:S07]  /*1100*/  IMAD.U32 R49, RZ, RZ, UR4 ;  /* 0x00000004ff317e24 */ /* 0x002fce000f8e00ff */
.L_x_15:
[----:B------:R-:W-:-:S13]  /*1110*/  LOP3.LUT P0, RZ, R0, 0xff, RZ, 0xc0, !PT ;  /* 0x000000ff00ff7812 */ /* 0x000fda000780c0ff */
[----:B------:R-:W-:Y:S05]  /*1120*/  @!P0 EXIT ;  /* 0x000000000000894d */ /* 0x000fea0003800000 */
[----:B------:R-:W-:Y:S01]  /*1130*/  ULDC UR4, c[0x0][0x28c] ;  /* 0x0000a30000047ab9 */ /* 0x000fe20000000800 */
[----:B------:R-:W-:Y:S01]  /*1140*/  ULDC.64 UR6, c[0x0][0x5c8] ;  /* 0x0001720000067ab9 */ /* 0x000fe20000000a00 */
[----:B------:R-:W-:Y:S02]  /*1150*/  UIADD3 UR4, UR4, 0xff, URZ ;  /* 0x000000ff04047890 */ /* 0x000fe4000fffe03f */
[----:B------:R-:W-:Y:S02]  /*1160*/  USHF.L.U64.HI UR40, UR6, 0x7, UR7 ;  /* 0x0000000706287899 */ /* 0x000fe40008010207 */
[----:B------:R-:W-:Y:S02]  /*1170*/  USHF.R.S32.HI UR5, URZ, 0x1f, UR4 ;  /* 0x0000001f3f057899 */ /* 0x000fe40008011404 */
[----:B------:R-:W-:Y:S02]  /*1180*/  USHF.L.U32 UR41, UR6, 0x7, URZ ;  /* 0x0000000706297899 */ /* 0x000fe4000800063f */
[----:B------:R-:W-:Y:S01]  /*1190*/  ULEA.HI UR5, UR5, UR4, URZ, 0x8 ;  /* 0x0000000405057291 */ /* 0x000fe2000f8f403f */
[----:B------:R-:W-:Y:S01]  /*11a0*/  UMOV UR38, URZ ;  /* 0x0000003f00267c82 */ /* 0x000fe20008000000 */
[----:B------:R-:W-:-:S02]  /*11b0*/  UMOV UR39, URZ ;  /* 0x0000003f00277c82 */ /* 0x000fc40008000000 */
[----:B------:R-:W-:-:S12]  /*11c0*/  USHF.R.S32.HI UR42, URZ, 0x8, UR5 ;  /* 0x000000083f2a7899 */ /* 0x000fd80008011405 */
.L_x_42:
[----:B------:R-:W-:Y:S01]  /*11d0*/  LOP3.LUT R0, R18, 0x80, RZ, 0xc0, !PT ;  /* 0x0000008012007812 */ /* 0x000fe200078ec0ff */
[----:B------:R-:W2:Y:S01]  /*11e0*/  S2UR UR7, SR_CgaCtaId ;  /* 0x00000000000779c3 */ /* 0x000ea20000008800 */
[----:B------:R-:W-:Y:S02]  /*11f0*/  UMOV UR6, 0x400 ;  /* 0x0000040000067882 */ /* 0x000fe40000000000 */
[----:B------:R-:W-:-:S06]  /*1200*/  SHF.R.U32.HI R0, RZ, 0x7, R0 ;  /* 0x00000007ff007819 */ /* 0x000fcc0000011600 */
[----:B------:R-:W3:Y:S01]  /*1210*/  SHFL.IDX PT, R0, R0, RZ, 0x1f ;  /* 0x00001fff00007589 */ /* 0x000ee200000e0000 */
[----:B--2---:R-:W-:Y:S01]  /*1220*/  ULEA UR6, UR7, UR6, 0x18 ;  /* 0x0000000607067291 */ /* 0x004fe2000f8ec03f */
[----:B---3--:R-:W-:-:S13]  /*1230*/  R2UR UR4, R0 ;  /* 0x00000000000472ca */ /* 0x008fda00000e0000 */
[----:B------:R-:W-:-:S04]  /*1240*/  ULEA.HI UR5, UR4, UR4, URZ, 0x1 ;  /* 0x0000000404057291 */ /* 0x000fc8000f8f083f */
[----:B------:R-:W-:-:S04]  /*1250*/  ULOP3.LUT UR5, UR5, 0x7fffe, URZ, 0xc0, !UPT ;  /* 0x0007fffe05057892 */ /* 0x000fc8000f8ec03f */
[----:B------:R-:W-:-:S03]  /*1260*/  UIADD3 UR5, UR4, -UR5, URZ ;  /* 0x8000000504057290 */ /* 0x000fc6000fffe03f */
[----:B------:R-:W-:Y:S01]  /*1270*/  ULDC UR4, c[0x0][0x28c] ;  /* 0x0000a30000047ab9 */ /* 0x000fe20000000800 */
[----:B------:R-:W-:Y:S01]  /*1280*/  ULEA UR5, UR5, UR6, 0xd ;  /* 0x0000000605057291 */ /* 0x000fe2000f8e683f */
[----:B------:R-:W-:-:S03]  /*1290*/  ISETP.LT.AND P0, PT, RZ, UR4, PT ;  /* 0x00000004ff007c0c */ /* 0x000fc6000bf01270 */
[----:B------:R-:W-:-:S04]  /*12a0*/  UIADD3 UR5, UR5, 0x100, URZ ;  /* 0x0000010005057890 */ /* 0x000fc8000fffe03f */
[----:B------:R-:W-:-:S04]  /*12b0*/  USHF.R.U32.HI UR5, URZ, 0x4, UR5 ;  /* 0x000000043f057899 */ /* 0x000fc80008011605 */
[----:B------:R-:W-:Y:S02]  /*12c0*/  ULOP3.LUT UR43, UR5, 0x3fff, URZ, 0xc0, !UPT ;  /* 0x00003fff052b7892 */ /* 0x000fe4000f8ec03f */
[----:B-1----:R-:W-:Y:S10]  /*12d0*/  @P0 BRA `(.L_x_17) ;  /* 0x0000000000400947 */ /* 0x002ff40003800000 */
[----:B------:R-:W-:Y:S01]  /*12e0*/  MOV R0, 0x0 ;  /* 0x0000000000007802 */ /* 0x000fe20000000f00 */
[----:B------:R-:W-:Y:S01]  /*12f0*/  ULDC.64 UR4, c[0x4][0x68] ;  /* 0x01001a0000047ab9 */ /* 0x000fe20000000a00 */
[----:B------:R-:W-:Y:S01]  /*1300*/  ULDC.64 UR6, c[0x4][0x8] ;  /* 0x0100020000067ab9 */ /* 0x000fe20000000a00 */
[----:B01----:R-:W-:Y:S01]  /*1310*/  IMAD.U32 R4, RZ, RZ, UR4 ;  /* 0x00000004ff047e24 */ /* 0x003fe2000f8e00ff */
[----:B------:R0:W1:Y:S01]  /*1320*/  LDC.64 R14, c[0x4][R0] ;  /* 0x01000000000e7b82 */ /* 0x0000620000000a00 */
[----:B------:R-:W-:Y:S01]  /*1330*/  IMAD.U32 R5, RZ, RZ, UR5 ;  /* 0x00000005ff057e24 */ /* 0x000fe2000f8e00ff */
[----:B------:R-:W-:Y:S01]  /*1340*/  ULDC.64 UR4, c[0x4][0x70] ;  /* 0x01001c0000047ab9 */ /* 0x000fe20000000a00 */
[----:B------:R-:W-:Y:S02]  /*1350*/  IMAD.U32 R10, RZ, RZ, UR6 ;  /* 0x00000006ff0a7e24 */ /* 0x000fe4000f8e00ff */
[----:B------:R-:W-:Y:S02]  /*1360*/  IMAD.U32 R6, RZ, RZ, UR4 ;  /* 0x00000004ff067e24 */ /* 0x000fe4000f8e00ff */
[----:B------:R-:W-:-:S02]  /*1370*/  IMAD.U32 R7, RZ, RZ, UR5 ;  /* 0x00000005ff077e24 */ /* 0x000fc4000f8e00ff */
[----:B------:R-:W-:Y:S02]  /*1380*/  IMAD.U32 R11, RZ, RZ, UR7 ;  /* 0x00000007ff0b7e24 */ /* 0x000fe4000f8e00ff */
[----:B------:R-:W-:Y:S02]  /*1390*/  IMAD.MOV.U32 R8, RZ, RZ, 0x1e1 ;  /* 0x000001e1ff087424 */ /* 0x000fe400078e00ff */
[----:B------:R-:W-:Y:S02]  /*13a0*/  IMAD.MOV.U32 R12, RZ, RZ, 0x1 ;  /* 0x00000001ff0c7424 */ /* 0x000fe400078e00ff */
[----:B0-----:R-:W-:-:S07]  /*13b0*/  IMAD.MOV.U32 R13, RZ, RZ, RZ ;  /* 0x000000ffff0d7224 */ /* 0x001fce00078e00ff */
[----:B------:R-:W-:-:S07]  /*13c0*/  LEPC R20, `(.L_x_17) ;  /* 0x000000001014794e */ /* 0x000fce0000000000 */
[----:B-1---5:R-:W-:Y:S05]  /*13d0*/  CALL.ABS.NOINC R14 ;  /* 0x000000000e007343 */ /* 0x022fea0003c00000 */
.L_x_17:
[----:B------:R-:W-:-:S04]  /*13e0*/  LOP3.LUT R0, R19, 0x1, RZ, 0xfc, !PT ;  /* 0x0000000113007812 */ /* 0x000fc800078efcff */
[----:B------:R-:W-:-:S13]  /*13f0*/  ISETP.NE.AND P0, PT, R0, 0x3, PT ;  /* 0x000000030000780c */ /* 0x000fda0003f05270 */
[----:B------:R-:W-:Y:S05]  /*1400*/  @!P0 BRA `(.L_x_18) ;  /* 0x0000000000048947 */ /* 0x000fea0003800000 */
[----:B------:R-:W-:Y:S01]  /*1410*/  BPT.TRAP 0x1 ;  /* 0x000000040000795c */ /* 0x000fe20000300000 */
.L_x_18:
[----:B------:R-:W2:Y:S01]  /*1420*/  S2UR UR5, SR_CgaCtaId ;  /* 0x00000000000579c3 */ /* 0x000ea20000008800 */
[----:B------:R-:W-:Y:S01]  /*1430*/  UMOV UR4, 0x400 ;  /* 0x0000040000047882 */ /* 0x000fe20000000000 */
[----:B------:R-:W-:Y:S02]  /*1440*/  IMAD.U32 R0, RZ, RZ, UR38 ;  /* 0x00000026ff007e24 */ /* 0x000fe4000f8e00ff */
[----:B------:R-:W-:-:S03]  /*1450*/  IMAD.U32 R3, RZ, RZ, UR39 ;  /* 0x00000027ff037e24 */ /* 0x000fc6000f8e00ff */
[----:B------:R-:W-:Y:S01]  /*1460*/  SHF.L.U32 R0, R0, 0x1f, RZ ;  /* 0x0000001f00007819 */ /* 0x000fe200000006ff */
[----:B--2---:R-:W-:-:S06]  /*1470*/  ULEA UR4, UR5, UR4, 0x18 ;  /* 0x0000000405047291 */ /* 0x004fcc000f8ec03f */
[----:B------:R-:W-:-:S04]  /*1480*/  IMAD.U32 R6, RZ, RZ, UR4 ;  /* 0x00000004ff067e24 */ /* 0x000fc8000f8e00ff */
[----:B------:R-:W-:-:S04]  /*1490*/  IMAD R3, R3, 0x8, R6 ;  /* 0x0000000803037824 */ /* 0x000fc800078e0206 */
[----:B------:R2:W3:Y:S01]  /*14a0*/  SYNCS.PHASECHK.TRANS64.TRYWAIT P1, [R3+URZ], R0 ;  /* 0x00000000030075a7 */ /* 0x0004e2000802017f */
[----:B------:R-:W-:Y:S05]  /*14b0*/  @!P0 BRA `(.L_x_19) ;  /* 0x0000000000048947 */ /* 0x000fea0003800000 */
[----:B------:R-:W-:Y:S01]  /*14c0*/  BPT.TRAP 0x1 ;  /* 0x000000040000795c */ /* 0x000fe20000300000 */
.L_x_19:
[----:B---3--:R-:W-:Y:S05]  /*14d0*/  @P1 BRA `(.L_x_20) ;  /* 0x0000000000081947 */ /* 0x008fea0003800000 */
[----:B------:R-:W3:Y:S02]  /*14e0*/  SYNCS.PHASECHK.TRANS64.TRYWAIT P1, [R3+URZ], R0 ;  /* 0x00000000030075a7 */ /* 0x000ee4000802017f */
[----:B---3--:R-:W-:Y:S05]  /*14f0*/  @!P1 BRA `(.L_x_21) ;  /* 0x0000004c00c49947 */ /* 0x008fea0003800000 */
.L_x_20:
[----:B------:R-:W-:-:S04]  /*1500*/  UISETP.LT.AND UP0, UPT, UR42, 0x1, UPT ;  /* 0x000000012a00788c */ /* 0x000fc8000bf01270 */
[----:B------:R-:W-:-:S06]  /*1510*/  USEL UR4, UR42, 0x1, UP0 ;  /* 0x000000012a047887 */ /* 0x000fcc0008000000 */
[----:B--23--:R-:W-:Y:S01]  /*1520*/  IMAD.U32 R0, RZ, RZ, UR4 ;  /* 0x00000004ff007e24 */ /* 0x00cfe2000f8e00ff */
[----:B------:R-:W-:Y:S05]  /*1530*/  WARPSYNC.ALL ;  /* 0x0000000000007948 */ /* 0x000fea0003800000 */
[----:B------:R-:W-:-:S04]  /*1540*/  IADD3 R0, -R0, UR42, RZ ;  /* 0x0000002a00007c10 */ /* 0x000fc8000fffe1ff */
[----:B------:R-:W-:Y:S02]  /*1550*/  ISETP.GE.AND P1, PT, R0, 0x1, PT ;  /* 0x000000010000780c */ /* 0x000fe40003f26270 */
[----:B------:R-:W-:Y:S01]  /*1560*/  R2UR UR4, R6 ;  /* 0x00000000060472ca */ /* 0x000fe200000e0000 */
[----:B------:R-:W-:Y:S01]  /*1570*/  WARPGROUP.ARRIVE ;  /* 0x00000000000079c5 */ /* 0x000fe20000000000 */
[----:B------:R-:W-:Y:S01]  /*1580*/  UMOV UR9, 0x40000040 ;  /* 0x4000004000097882 */ /* 0x000fe20000000000 */
[----:B------:R-:W-:Y:S01]  /*1590*/  UMOV UR11, 0x40000040 ;  /* 0x40000040000b7882 */ /* 0x000fe20000000000 */
[----:B------:R-:W-:Y:S01]  /*15a0*/  UMOV UR13, 0x40000040 ;  /* 0x40000040000d7882 */ /* 0x000fe20000000000 */
[----:B------:R-:W-:-:S08]  /*15b0*/  UMOV UR15, UR11 ;  /* 0x0000000b000f7c82 */ /* 0x000fd00008000000 */
[----:B------:R-:W-:-:S04]  /*15c0*/  UIADD3 UR4, UR4, 0x30100, URZ ;  /* 0x0003010004047890 */ /* 0x000fc8000fffe03f */
[----:B------:R-:W-:-:S04]  /*15d0*/  USHF.R.U32.HI UR4, URZ, 0x4, UR4 ;  /* 0x000000043f047899 */ /* 0x000fc80008011604 */
[----:B------:R-:W-:Y:S02]  /*15e0*/  ULOP3.LUT UR5, UR4, 0x3fff, URZ, 0xc0, !UPT ;  /* 0x00003fff04057892 */ /* 0x000fe4000f8ec03f */
[----:B------:R-:W-:Y:S02]  /*15f0*/  ULOP3.LUT UR4, UR43, 0x10000, URZ, 0xfc, !UPT ;  /* 0x000100002b047892 */ /* 0x000fe4000f8efc3f */
[----:B------:R-:W-:Y:S02]  /*1600*/  ULOP3.LUT UR5, UR5, 0x10000, URZ, 0xfc, !UPT ;  /* 0x0001000005057892 */ /* 0x000fe4000f8efc3f */
[----:B------:R-:W-:Y:S02]  /*1610*/  UIMAD UR8, UR39, 0x1800, UR4 ;  /* 0x00001800270878a4 */ /* 0x000fe4000f8e0204 */
[----:B------:R-:W-:Y:S02]  /*1620*/  ULEA UR6, UR39, UR5, 0x8 ;  /* 0x0000000527067291 */ /* 0x000fe4000f8e403f */
[----:B------:R-:W-:-:S02]  /*1630*/  UIADD3 UR12, UR8, 0x400, URZ ;  /* 0x00000400080c7890 */ /* 0x000fc4000fffe03f */
[----:B------:R-:W-:-:S03]  /*1640*/  UIADD3 UR7, UR8, 0x800, URZ ;  /* 0x0000080008077890 */ /* 0x000fc6000fffe03f */
[----:B------:R-:W-:Y:S02]  /*1650*/  UMOV UR10, UR6 ;  /* 0x00000006000a7c82 */ /* 0x000fe40008000000 */
[----:B------:R-:W-:Y:S01]  /*1660*/  IGMMA.64x16x32.S8.S8 R40, gdesc[UR8], RZ, !UPT, gsb0 ;  /* 0x00600000082879f1 */ /* 0x000fe2000c0410ff */
[----:B------:R-:W-:Y:S01]  /*1670*/  UMOV UR14, UR10 ;  /* 0x0000000a000e7c82 */ /* 0x000fe20008000000 */
[----:B------:R-:W-:Y:S01]  /*1680*/  UIADD3 UR9, UR8, 0x802, URZ ;  /* 0x0000080208097890 */ /* 0x000fe2000fffe03f */
[----:B------:R-:W-:Y:S02]  /*1690*/  WARPGROUP.DEPBAR.LE gsb0, 0x0 ;  /* 0x00008000000079c5 */ /* 0x000fe40000010000 */
[----:B------:R-:W-:-:S06]  /*16a0*/  WARPGROUP.ARRIVE ;  /* 0x00000000000079c5 */ /* 0x000fcc0000000000 */
[----:B------:R-:W-:Y:S01]  /*16b0*/  IGMMA.64x16x32.S8.S8 R32, gdesc[UR12], RZ, !UPT, gsb0 ;  /* 0x006000000c2079f1 */ /* 0x000fe2000c0410ff */
[----:B------:R-:W-:Y:S01]  /*16c0*/  UMOV UR14, UR10 ;  /* 0x0000000a000e7c82 */ /* 0x000fe20008000000 */
[----:B------:R-:W-:Y:S01]  /*16d0*/  UMOV UR15, UR11 ;  /* 0x0000000b000f7c82 */ /* 0x000fe20008000000 */
[----:B------:R-:W-:Y:S01]  /*16e0*/  UMOV UR12, UR7 ;  /* 0x00000007000c7c82 */ /* 0x000fe20008000000 */
[----:B------:R-:W-:Y:S01]  /*16f0*/  UMOV UR13, 0x40000040 ;  /* 0x40000040000d7882 */ /* 0x000fe20000000000 */
[----:B------:R-:W-:Y:S02]  /*1700*/  UIADD3 UR7, UR8, 0x402, URZ ;  /* 0x0000040208077890 */ /* 0x000fe4000fffe03f */
[----:B------:R-:W-:Y:S01]  /*1710*/  UIADD3 UR10, UR6, 0x86, URZ ;  /* 0x00000086060a7890 */ /* 0x000fe2000fffe03f */
[----:B------:R-:W-:Y:S01]  /*1720*/  UMOV UR11, 0x40000040 ;  /* 0x40000040000b7882 */ /* 0x000fe20000000000 */
[----:B------:R-:W-:Y:S02]  /*1730*/  WARPGROUP.DEPBAR.LE gsb0, 0x0 ;  /* 0x00008000000079c5 */ /* 0x000fe40000010000 */
[----:B------:R-:W-:-:S06]  /*1740*/  WARPGROUP.ARRIVE ;  /* 0x00000000000079c5 */ /* 0x000fcc0000000000 */
[----:B------:R-:W-:Y:S01]  /*1750*/  IGMMA.64x16x32.S8.S8 R24, gdesc[UR12], RZ, !UPT, gsb0 ;  /* 0x006000000c1879f1 */ /* 0x000fe2000c0410ff */
[----:B------:R-:W-:Y:S02]  /*1760*/  UIADD3 UR12, UR8, 0x2, URZ ;  /* 0x00000002080c7890 */ /* 0x000fe4000fffe03f */
[----:B------:R-:W-:Y:S01]  /*1770*/  UIADD3 UR14, UR6, 0x2, URZ ;  /* 0x00000002060e7890 */ /* 0x000fe2000fffe03f */
[----:B------:R-:W-:Y:S01]  /*1780*/  UMOV UR13, 0x40000040 ;  /* 0x40000040000d7882 */ /* 0x000fe20000000000 */
[----:B------:R-:W-:Y:S01]  /*1790*/  UMOV UR15, 0x40000040 ;  /* 0x40000040000f7882 */ /* 0x000fe20000000000 */
[----:B------:R-:W-:Y:S02]  /*17a0*/  WARPGROUP.DEPBAR.LE gsb0, 0x0 ;  /* 0x00008000000079c5 */ /* 0x000fe40000010000 */
[----:B------:R-:W-:-:S06]  /*17b0*/  WARPGROUP.ARRIVE ;  /* 0x00000000000079c5 */ /* 0x000fcc0000000000 */
[----:B------:R-:W-:Y:S01]  /*17c0*/  IGMMA.64x16x32.S8.S8 R40, gdesc[UR12], R40, gsb0 ;  /* 0x006000000c2879f1 */ /* 0x000fe20008041028 */
[----:B------:R-:W-:Y:S01]  /*17d0*/  UMOV UR12, UR7 ;  /* 0x00000007000c7c82 */ /* 0x000fe20008000000 */
[----:B------:R-:W-:Y:S01]  /*17e0*/  UMOV UR13, 0x40000040 ;  /* 0x40000040000d7882 */ /* 0x000fe20000000000 */
[----:B------:R-:W-:Y:S01]  /*17f0*/  UIADD3 UR7, UR8, 0x404, URZ ;  /* 0x0000040408077890 */ /* 0x000fe2000fffe03f */
        /* <DEDUP_REMOVED lines=101> */
[----:B------:R-:W-:Y:S01]  /*1e50*/  UMOV UR9, 0x40000040 ;  /* 0x4000004000097882 */ /* 0x000fe20000000000 */
[----:B------:R-:W-:Y:S02]  /*1e60*/  WARPGROUP.DEPBAR.LE gsb0, 0x0 ;  /* 0x00008000000079c5 */ /* 0x000fe40000010000 */
[----:B------:R-:W-:-:S06]  /*1e70*/  WARPGROUP.ARRIVE ;  /* 0x00000000000079c5 */ /* 0x000fcc0000000000 */
[----:B------:R-:W-:Y:S01]  /*1e80*/  IGMMA.64x16x32.S8.S8 R24, gdesc[UR12], R24, gsb0 ;  /* 0x006000000c1879f1 */ /* 0x000fe20008041018 */
[----:B------:R-:W-:-:S03]  /*1e90*/  UIADD3 UR12, UR8, 0x1406, URZ ;  /* 0x00001406080c7890 */ /* 0x000fc6000fffe03f */
[----:B------:R-:W-:Y:S01]  /*1ea0*/  UMOV UR8, UR7 ;  /* 0x0000000700087c82 */ /* 0x000fe20008000000 */
[----:B------:R-:W-:Y:S02]  /*1eb0*/  WARPGROUP.DEPBAR.LE gsb0, 0x0 ;  /* 0x00008000000079c5 */ /* 0x000fe40000010000 */
[----:B------:R-:W-:-:S06]  /*1ec0*/  WARPGROUP.ARRIVE ;  /* 0x00000000000079c5 */ /* 0x000fcc0000000000 */
[----:B------:R-:W-:Y:S01]  /*1ed0*/  IGMMA.64x16x32.S8.S8 R40, gdesc[UR8], R40, gsb0 ;  /* 0x00600000082879f1 */ /* 0x000fe20008041028 */
[----:B------:R-:W-:Y:S01]  /*1ee0*/  UMOV UR8, UR6 ;  /* 0x0000000600087c82 */ /* 0x000fe20008000000 */
[----:B------:R-:W-:Y:S01]  /*1ef0*/  UMOV UR9, 0x40000040 ;  /* 0x4000004000097882 */ /* 0x000fe20000000000 */
[----:B------:R-:W-:Y:S02]  /*1f00*/  WARPGROUP.DEPBAR.LE gsb0, 0x0 ;  /* 0x00008000000079c5 */ /* 0x000fe40000010000 */
[----:B------:R-:W-:-:S06]  /*1f10*/  WARPGROUP.ARRIVE ;  /* 0x00000000000079c5 */ /* 0x000fcc0000000000 */
[----:B------:R-:W-:Y:S01]  /*1f20*/  IGMMA.64x16x32.S8.S8 R32, gdesc[UR8], R32, gsb0 ;  /* 0x00600000082079f1 */ /* 0x000fe20008041020 */
[----:B------:R-:W-:Y:S01]  /*1f30*/  UMOV UR8, UR12 ;  /* 0x0000000c00087c82 */ /* 0x000fe20008000000 */
[----:B------:R-:W-:Y:S01]  /*1f40*/  UMOV UR9, 0x40000040 ;  /* 0x4000004000097882 */ /* 0x000fe20000000000 */
[----:B------:R-:W-:Y:S02]  /*1f50*/  WARPGROUP.DEPBAR.LE gsb0, 0x0 ;  /* 0x00008000000079c5 */ /* 0x000fe40000010000 */
[----:B------:R-:W-:-:S06]  /*1f60*/  WARPGROUP.ARRIVE ;  /* 0x00000000000079c5 */ /* 0x000fcc0000000000 */
[----:B------:R-:W-:Y:S03]  /*1f70*/  IGMMA.64x16x32.S8.S8 R24, gdesc[UR8], R24, gsb0 ;  /* 0x00600000081879f1 */ /* 0x000fe60008041018 */
[----:B------:R-:W-:Y:S02]  /*1f80*/  WARPGROUP.DEPBAR.LE gsb0, 0x0 ;  /* 0x00008000000079c5 */ /* 0x000fe40000010000 */
[----:B------:R-:W-:Y:S05]  /*1f90*/  @!P1 BRA `(.L_x_22) ;  /* 0x0000000c001c9947 */ /* 0x000fea0003800000 */
[----:B------:R-:W-:Y:S02]  /*1fa0*/  UIADD3 UR6, UR39, 0x1, URZ ;  /* 0x0000000127067890 */ /* 0x000fe4000fffe03f */
[----:B------:R-:W-:Y:S02]  /*1fb0*/  IMAD.U32 R3, RZ, RZ, UR39 ;  /* 0x00000027ff037e24 */ /* 0x000fe4000f8e00ff */
[----:B------:R-:W-:-:S04]  /*1fc0*/  UISETP.NE.AND UP0, UPT, UR6, 0x2, UPT ;  /* 0x000000020600788c */ /* 0x000fc8000bf05270 */
[----:B------:R-:W-:Y:S02]  /*1fd0*/  USEL UR7, URZ, 0x1, UP0 ;  /* 0x000000013f077887 */ /* 0x000fe40008000000 */
[----:B------:R-:W-:Y:S02]  /*1fe0*/  USEL UR6, UR6, URZ, UP0 ;  /* 0x0000003f06067287 */ /* 0x000fe40008000000 */
[----:B------:R-:W-:-:S06]  /*1ff0*/  ULOP3.LUT UR7, UR38, UR7, URZ, 0x3c, !UPT ;  /* 0x0000000726077292 */ /* 0x000fcc000f8e3c3f */
[----:B------:R-:W-:-:S07]  /*2000*/  IMAD.U32 R7, RZ, RZ, UR7 ;  /* 0x00000007ff077e24 */ /* 0x000fce000f8e00ff */
.L_x_29:
[----:B------:R-:W-:Y:S05]  /*2010*/  @!P0 BRA `(.L_x_23) ;  /* 0x0000000000048947 */ /* 0x000fea0003800000 */
[----:B------:R-:W-:Y:S01]  /*2020*/  BPT.TRAP 0x1 ;  /* 0x000000040000795c */ /* 0x000fe20000300000 */
.L_x_23:
[----:B------:R-:W2:Y:S01]  /*2030*/  S2UR UR8, SR_CgaCtaId ;  /* 0x00000000000879c3 */ /* 0x000ea20000008800 */
[----:B------:R-:W-:Y:S01]  /*2040*/  UMOV UR7, 0x400 ;  /* 0x0000040000077882 */ /* 0x000fe20000000000 */
[----:B01----:R-:W-:Y:S01]  /*2050*/  IMAD.U32 R5, RZ, RZ, UR6 ;  /* 0x00000006ff057e24 */ /* 0x003fe2000f8e00ff */
[----:B------:R-:W-:Y:S01]  /*2060*/  SHF.L.U32 R4, R7, 0x1f, RZ ;  /* 0x0000001f07047819 */ /* 0x000fe200000006ff */
[----:B--2---:R-:W-:-:S06]  /*2070*/  ULEA UR7, UR8, UR7, 0x18 ;  /* 0x0000000708077291 */ /* 0x004fcc000f8ec03f */
[----:B------:R-:W-:-:S04]  /*2080*/  IMAD.U32 R6, RZ, RZ, UR7 ;  /* 0x00000007ff067e24 */ /* 0x000fc8000f8e00ff */
[----:B------:R-:W-:-:S04]  /*2090*/  IMAD R5, R5, 0x8, R6 ;  /* 0x0000000805057824 */ /* 0x000fc800078e0206 */
[----:B------:R0:W1:Y:S01]  /*20a0*/  SYNCS.PHASECHK.TRANS64.TRYWAIT P1, [R5+URZ], R4 ;  /* 0x00000004050075a7 */ /* 0x000062000802017f */
[----:B------:R-:W-:Y:S05]  /*20b0*/  @!P0 BRA `(.L_x_24) ;  /* 0x0000000000048947 */ /* 0x000fea0003800000 */
[----:B------:R-:W-:Y:S01]  /*20c0*/  BPT.TRAP 0x1 ;  /* 0x000000040000795c */ /* 0x000fe20000300000 */
.L_x_24:
[----:B-1----:R-:W-:Y:S05]  /*20d0*/  @P1 BRA `(.L_x_25) ;  /* 0x0000000000081947 */ /* 0x002fea0003800000 */
[----:B------:R-:W1:Y:S02]  /*20e0*/  SYNCS.PHASECHK.TRANS64.TRYWAIT P1, [R5+URZ], R4 ;  /* 0x00000004050075a7 */ /* 0x000e64000802017f */
[----:B-1----:R-:W-:Y:S05]  /*20f0*/  @!P1 BRA `(.L_x_26) ;  /* 0x0000004000d89947 */ /* 0x002fea0003800000 */
.L_x_25:
[----:B------:R-:W-:Y:S01]  /*2100*/  ULEA UR10, UR6, UR5, 0x8 ;  /* 0x00000005060a7291 */ /* 0x000fe2000f8e403f */
[----:B------:R-:W-:Y:S01]  /*2110*/  WARPGROUP.ARRIVE ;  /* 0x00000000000079c5 */ /* 0x000fe20000000000 */
[----:B------:R-:W-:Y:S01]  /*2120*/  UIMAD UR8, UR6, 0x1800, UR4 ;  /* 0x00001800060878a4 */ /* 0x000fe2000f8e0204 */
[----:B------:R-:W-:Y:S01]  /*2130*/  UMOV UR11, 0x40000040 ;  /* 0x40000040000b7882 */ /* 0x000fe20000000000 */
[----:B------:R-:W-:Y:S02]  /*2140*/  UMOV UR9, 0x40000040 ;  /* 0x4000004000097882 */ /* 0x000fe40000000000 */
[----:B------:R-:W-:Y:S01]  /*2150*/  UIADD3 UR12, UR8, 0x400, URZ ;  /* 0x00000400080c7890 */ /* 0x000fe2000fffe03f */
[----:B------:R-:W-:Y:S01]  /*2160*/  UMOV UR14, UR10 ;  /* 0x0000000a000e7c82 */ /* 0x000fe20008000000 */
[----:B------:R-:W-:Y:S01]  /*2170*/  UMOV UR15, UR11 ;  /* 0x0000000b000f7c82 */ /* 0x000fe20008000000 */
[----:B------:R-:W-:Y:S02]  /*2180*/  UMOV UR13, 0x40000040 ;  /* 0x40000040000d7882 */ /* 0x000fe40000000000 */
[----:B------:R-:W-:Y:S01]  /*2190*/  IGMMA.64x16x32.S8.S8 R40, gdesc[UR8], R40, gsb0 ;  /* 0x00600000082879f1 */ /* 0x000fe20008041028 */
[----:B------:R-:W-:-:S02]  /*21a0*/  UIADD3 UR7, UR8, 0x800, URZ ;  /* 0x0000080008077890 */ /* 0x000fc4000fffe03f */
[----:B------:R-:W-:Y:S01]  /*21b0*/  UIADD3 UR9, UR8, 0x802, URZ ;  /* 0x0000080208097890 */ /* 0x000fe2000fffe03f */
[----:B------:R-:W-:Y:S02]  /*21c0*/  WARPGROUP.DEPBAR.LE gsb0, 0x0 ;  /* 0x00008000000079c5 */ /* 0x000fe40000010000 */
[----:B------:R-:W-:-:S06]  /*21d0*/  WARPGROUP.ARRIVE ;  /* 0x00000000000079c5 */ /* 0x000fcc0000000000 */
[----:B------:R-:W-:Y:S01]  /*21e0*/  IGMMA.64x16x32.S8.S8 R32, gdesc[UR12], R32, gsb0 ;  /* 0x006000000c2079f1 */ /* 0x000fe20008041020 */
[----:B------:R-:W-:Y:S01]  /*21f0*/  UMOV UR14, UR10 ;  /* 0x0000000a000e7c82 */ /* 0x000fe20008000000 */
[----:B------:R-:W-:Y:S01]  /*2200*/  UMOV UR15, UR11 ;  /* 0x0000000b000f7c82 */ /* 0x000fe20008000000 */
[----:B------:R-:W-:Y:S01]  /*2210*/  UMOV UR12, UR7 ;  /* 0x00000007000c7c82 */ /* 0x000fe20008000000 */
[----:B------:R-:W-:Y:S01]  /*2220*/  UMOV UR13, 0x40000040 ;  /* 0x40000040000d7882 */ /* 0x000fe20000000000 */
[----:B------:R-:W-:Y:S01]  /*2230*/  UIADD3 UR7, UR8, 0x402, URZ ;  /* 0x0000040208077890 */ /* 0x000fe2000fffe03f */
[----:B------:R-:W-:Y:S01]  /*2240*/  UMOV UR11, 0x40000040 ;  /* 0x40000040000b7882 */ /* 0x000fe20000000000 */
        /* <DEDUP_REMOVED lines=118> */
[----:B------:R-:W-:Y:S02]  /*29b0*/  UIADD3 UR12, UR8, 0x1006, URZ ;  /* 0x00001006080c7890 */ /* 0x000fe4000fffe03f */
        /* <DEDUP_REMOVED lines=17> */
[----:B------:R-:W-:Y:S01]  /*2ad0*/  BPT.TRAP 0x1 ;  /* 0x000000040000795c */ /* 0x000fe20000300000 */
.L_x_27:
[----:B------:R-:W-:-:S13]  /*2ae0*/  ISETP.NE.AND P1, PT, R23, RZ, PT ;  /* 0x000000ff1700720c */ /* 0x000fda0003f25270 */
[----:B01----:R-:W-:-:S04]  /*2af0*/  @P1 IMAD R4, R3, 0x8, R6 ;  /* 0x0000000803041824 */ /* 0x003fc800078e0206 */
[----:B------:R-:W-:-:S05]  /*2b00*/  @P1 VIADD R5, R4, 0x10 ;  /* 0x0000001004051836 */ /* 0x000fca0000000000 */
[----:B------:R-:W-:-:S04]  /*2b10*/  @P1 PRMT R5, R22, 0x654, R5 ;  /* 0x0000065416051816 */ /* 0x000fc80000000005 */
[----:B------:R0:W-:Y:S01]  /*2b20*/  @P1 SYNCS.ARRIVE.TRANS64.RED.A1T0 RZ, [R5+URZ], RZ ;  /* 0x000000ff05ff19a7 */ /* 0x0001e2000810043f */
[----:B------:R-:W-:-:S13]  /*2b30*/  ISETP.GT.U32.AND P1, PT, R19, 0x1, PT ;  /* 0x000000011300780c */ /* 0x000fda0003f24070 */
[----:B0-----:R-:W-:Y:S05]  /*2b40*/  @P1 BRA `(.L_x_28) ;  /* 0x0000000000041947 */ /* 0x001fea0003800000 */
[----:B------:R-:W-:Y:S01]  /*2b50*/  BPT.TRAP 0x1 ;  /* 0x000000040000795c */ /* 0x000fe20000300000 */
.L_x_28:
[----:B------:R-:W-:Y:S01]  /*2b60*/  UIADD3 UR6, UR6, 0x1, URZ ;  /* 0x0000000106067890 */ /* 0x000fe2000fffe03f */
[C---:B------:R-:W-:Y:S01]  /*2b70*/  ISETP.GT.AND P2, PT, R0.reuse, 0x1, PT ;  /* 0x000000010000780c */ /* 0x040fe20003f44270 */
[----:B------:R-:W-:Y:S02]  /*2b80*/  VIADD R3, R3, 0x1 ;  /* 0x0000000103037836 */ /* 0x000fe40000000000 */
[----:B------:R-:W-:Y:S01]  /*2b90*/  UISETP.NE.AND UP0, UPT, UR6, 0x2, UPT ;  /* 0x000000020600788c */ /* 0x000fe2000bf05270 */
[----:B------:R-:W-:Y:S02]  /*2ba0*/  VIADD R0, R0, 0xffffffff ;  /* 0xffffffff00007836 */ /* 0x000fe40000000000 */
[C---:B------:R-:W-:Y:S01]  /*2bb0*/  ISETP.NE.AND P1, PT, R3.reuse, 0x2, PT ;  /* 0x000000020300780c */ /* 0x040fe20003f25270 */
[----:B------:R-:W-:Y:S02]  /*2bc0*/  USEL UR7, URZ, 0x1, UP0 ;  /* 0x000000013f077887 */ /* 0x000fe40008000000 */
[----:B------:R-:W-:Y:S01]  /*2bd0*/  USEL UR6, UR6, URZ, UP0 ;  /* 0x0000003f06067287 */ /* 0x000fe20008000000 */
[----:B------:R-:W-:-:S03]  /*2be0*/  SEL R3, R3, RZ, P1 ;  /* 0x000000ff03037207 */ /* 0x000fc60000800000 */
[----:B------:R-:W-:Y:S01]  /*2bf0*/  LOP3.LUT R7, R7, UR7, RZ, 0x3c, !PT ;  /* 0x0000000707077c12 */ /* 0x000fe2000f8e3cff */
[----:B------:R-:W-:Y:S07]  /*2c00*/  @P2 BRA `(.L_x_29) ;  /* 0xfffffff400002947 */ /* 0x000fee000383ffff */
.L_x_22:
[----:B------:R-:W2:Y:S02]  /*2c10*/  LDC R0, c[0x0][0x28c] ;  /* 0x0000a300ff007b82 */ /* 0x000ea40000000800 */
[----:B--2---:R-:W-:-:S13]  /*2c20*/  ISETP.GE.AND P1, PT, R0, 0x1, PT ;  /* 0x000000010000780c */ /* 0x004fda0003f26270 */
[----:B------:R-:W-:Y:S05]  /*2c30*/  @!P1 BRA `(.L_x_30) ;  /* 0x0000000000409947 */ /* 0x000fea0003800000 */
[----:B------:R-:W-:Y:S05]  /*2c40*/  @!P0 BRA `(.L_x_31) ;  /* 0x0000000000048947 */ /* 0x000fea0003800000 */
[----:B------:R-:W-:Y:S01]  /*2c50*/  BPT.TRAP 0x1 ;  /* 0x000000040000795c */ /* 0x000fe20000300000 */
.L_x_31:
[----:B------:R-:W-:Y:S01]  /*2c60*/  ISETP.NE.AND P0, PT, R23, RZ, PT ;  /* 0x000000ff1700720c */ /* 0x000fe20003f05270 */
[----:B------:R-:W-:-:S12]  /*2c70*/  UISETP.LT.AND UP1, UPT, UR42, 0x1, UPT ;  /* 0x000000012a00788c */ /* 0x000fd8000bf21270 */
[----:B------:R-:W-:-:S05]  /*2c80*/  VOTEU.ANY UP0, P0 ;  /* 0x00000000003f7886 */ /* 0x000fca0000000100 */
[----:B------:R-:W-:-:S04]  /*2c90*/  @UP0 USEL UR4, UR42, 0x1, UP1 ;  /* 0x000000012a040887 */ /* 0x000fc80008800000 */
[----:B------:R-:W-:-:S06]  /*2ca0*/  @UP0 UIADD3 UR4, UR39, UR42, -UR4 ;  /* 0x0000002a27040290 */ /* 0x000fcc000fffe804 */
[----:B------:R-:W-:-:S04]  /*2cb0*/  IMAD.U32 R0, RZ, RZ, UR4 ;  /* 0x00000004ff007e24 */ /* 0x000fc8000f8e00ff */
[----:B------:R-:W-:-:S05]  /*2cc0*/  @P0 IMAD.SHL.U32 R0, R0, 0x8, RZ ;  /* 0x0000000800000824 */ /* 0x000fca00078e00ff */
[----:B------:R-:W-:-:S04]  /*2cd0*/  @P0 LOP3.LUT R0, R0, 0x8, RZ, 0xc0, !PT ;  /* 0x0000000800000812 */ /* 0x000fc800078ec0ff */
[----:B------:R-:W-:-:S04]  /*2ce0*/  @P0 IADD3 R3, R6, 0x10, R0 ;  /* 0x0000001006030810 */ /* 0x000fc80007ffe000 */
[----:B------:R-:W-:-:S04]  /*2cf0*/  @P0 PRMT R3, R22, 0x654, R3 ;  /* 0x0000065416030816 */ /* 0x000fc80000000003 */
[----:B------:R2:W-:Y:S01]  /*2d00*/  @P0 SYNCS.ARRIVE.TRANS64.RED.A1T0 RZ, [R3+URZ], RZ ;  /* 0x000000ff03ff09a7 */ /* 0x0005e2000810043f */
[----:B------:R-:W-:-:S13]  /*2d10*/  ISETP.GT.U32.AND P0, PT, R19, 0x1, PT ;  /* 0x000000011300780c */ /* 0x000fda0003f04070 */
[----:B--2---:R-:W-:Y:S05]  /*2d20*/  @P0 BRA `(.L_x_30) ;  /* 0x0000000000040947 */ /* 0x004fea0003800000 */
[----:B------:R-:W-:Y:S01]  /*2d30*/  BPT.TRAP 0x1 ;  /* 0x000000040000795c */ /* 0x000fe20000300000 */
.L_x_30:
[----:B------:R-:W2:Y:S01]  /*2d40*/  LDC R7, c[0x0][0x288] ;  /* 0x0000a200ff077b82 */ /* 0x000ea20000000800 */
[--C-:B------:R-:W-:Y:S01]  /*2d50*/  SHF.R.U32.HI R0, RZ, 0x2, R18.reuse ;  /* 0x00000002ff007819 */ /* 0x100fe20000011612 */
[----:B------:R-:W-:Y:S01]  /*2d60*/  UIADD3 UR39, UR42, UR39, URZ ;  /* 0x000000272a277290 */ /* 0x000fe2000fffe03f */
[----:B01----:R-:W-:Y:S01]  /*2d70*/  SHF.R.U32.HI R5, RZ, 0x7, R18 ;  /* 0x00000007ff057819 */ /* 0x003fe20000011612 */
[----:B------:R-:W-:Y:S01]  /*2d80*/  IMAD.SHL.U32 R9, R52, 0x10, RZ ;  /* 0x0000001034097824 */ /* 0x000fe200078e00ff */
[----:B------:R-:W-:Y:S01]  /*2d90*/  LOP3.LUT R3, R0, 0x7, RZ, 0xc0, !PT ;  /* 0x0000000700037812 */ /* 0x000fe200078ec0ff */
[----:B------:R-:W-:Y:S01]  /*2da0*/  USHF.R.U32.HI UR4, URZ, 0x1, UR39 ;  /* 0x000000013f047899 */ /* 0x000fe20008011627 */
[C---:B------:R-:W-:Y:S01]  /*2db0*/  LOP3.LUT R4, R18.reuse, 0x60, RZ, 0xc0, !PT ;  /* 0x0000006012047812 */ /* 0x040fe200078ec0ff */
[----:B------:R-:W-:Y:S01]  /*2dc0*/  IMAD R15, R51, 0x180, RZ ;  /* 0x00000180330f7824 */ /* 0x000fe200078e02ff */
[----:B------:R-:W-:Y:S01]  /*2dd0*/  LOP3.LUT R0, R5, 0x1, RZ, 0xc0, !PT ;  /* 0x0000000105007812 */ /* 0x000fe200078ec0ff */
[----:B------:R-:W-:Y:S01]  /*2de0*/  ULOP3.LUT UR4, UR4, 0x1, URZ, 0xc0, !UPT ;  /* 0x0000000104047892 */ /* 0x000fe2000f8ec03f */
[----:B------:R-:W-:Y:S01]  /*2df0*/  SHF.R.U32.HI R6, RZ, 0x1, R4 ;  /* 0x00000001ff067819 */ /* 0x000fe20000011604 */
[----:B------:R-:W-:Y:S01]  /*2e00*/  IMAD.SHL.U32 R10, R18, 0x2, RZ ;  /* 0x00000002120a7824 */ /* 0x000fe200078e00ff */
[----:B------:R-:W-:Y:S01]  /*2e10*/  ULDC UR8, c[0x0][0x284] ;  /* 0x0000a10000087ab9 */ /* 0x000fe20000000800 */
[----:B------:R-:W-:Y:S01]  /*2e20*/  IMAD.SHL.U32 R4, R0, 0x40, RZ ;  /* 0x0000004000047824 */ /* 0x000fe200078e00ff */
[----:B------:R-:W-:Y:S01]  /*2e30*/  IADD3 R5, RZ, -R6, -R3 ;  /* 0x80000006ff057210 */ /* 0x000fe20007ffe803 */
[----:B------:R-:W-:Y:S01]  /*2e40*/  UISETP.GT.U32.AND UP1, UPT, UR39, 0x1, UPT ;  /* 0x000000012700788c */ /* 0x000fe2000bf24070 */
[----:B------:R-:W-:Y:S01]  /*2e50*/  SHF.R.S32.HI R20, RZ, 0x1f, R53 ;  /* 0x0000001fff147819 */ /* 0x000fe20000011435 */
[----:B------:R-:W-:Y:S01]  /*2e60*/  UISETP.NE.U32.AND UP0, UPT, UR4, 0x1, UPT ;  /* 0x000000010400788c */ /* 0x000fe2000bf05070 */
[----:B------:R-:W-:Y:S01]  /*2e70*/  LOP3.LUT R3, R4, 0x40, R3, 0xe2, !PT ;  /* 0x0000004004037812 */ /* 0x000fe200078ee203 */
[----:B------:R-:W-:Y:S01]  /*2e80*/  ULDC.64 UR6, c[0x0][0x5d0] ;  /* 0x0001740000067ab9 */ /* 0x000fe20000000a00 */
[----:B------:R-:W-:Y:S01]  /*2e90*/  LOP3.LUT R4, R18, 0x3, RZ, 0xc0, !PT ;  /* 0x0000000312047812 */ /* 0x000fe200078ec0ff */
[----:B------:R-:W-:Y:S01]  /*2ea0*/  UISETP.LT.U32.AND UP1, UPT, UR42, 0x2, UP1 ;  /* 0x000000022a00788c */ /* 0x000fe20008f21070 */
[C---:B------:R-:W-:Y:S01]  /*2eb0*/  LOP3.LUT R10, R9.reuse, 0x6, R10, 0xf8, !PT ;  /* 0x00000006090a7812 */ /* 0x040fe200078ef80a */
[----:B------:R-:W-:Y:S01]  /*2ec0*/  UISETP.GT.U32.AND UP0, UPT, UR42, 0x1, !UP0 ;  /* 0x000000012a00788c */ /* 0x000fe2000c704070 */
[----:B--2---:R-:W-:Y:S01]  /*2ed0*/  ISETP.GE.AND P0, PT, R9, R7, PT ;  /* 0x000000070900720c */ /* 0x004fe20003f06270 */
[----:B------:R-:W-:Y:S01]  /*2ee0*/  IMAD R8, R4, -0x2, R7 ;  /* 0xfffffffe04087824 */ /* 0x000fe200078e0207 */
[----:B------:R-:W-:Y:S01]  /*2ef0*/  SHF.R.S32.HI R11, RZ, 0x1f, R10 ;  /* 0x0000001fff0b7819 */ /* 0x000fe2000001140a */
[----:B------:R-:W-:Y:S01]  /*2f00*/  IMAD R4, R20, UR6, RZ ;  /* 0x0000000614047c24 */ /* 0x000fe2000f8e02ff */
[----:B------:R-:W-:Y:S01]  /*2f10*/  ISETP.GE.OR P0, PT, R15, UR8, P0 ;  /* 0x000000080f007c0c */ /* 0x000fe20008706670 */
[----:B------:R-:W-:Y:S01]  /*2f20*/  IMAD R0, R0, -0x40, R5 ;  /* 0xffffffc000007824 */ /* 0x000fe200078e0205 */
[----:B------:R-:W-:Y:S01]  /*2f30*/  USEL UR5, URZ, 0x1, !UP1 ;  /* 0x000000013f057887 */ /* 0x000fe2000c800000 */
[----:B------:R-:W-:Y:S01]  /*2f40*/  IMAD.WIDE R12, R51, 0x180, RZ ;  /* 0x00000180330c7825 */ /* 0x000fe200078e02ff */
[----:B------:R-:W-:-:S02]  /*2f50*/  USEL UR4, URZ, 0x1, !UP0 ;  /* 0x000000013f047887 */ /* 0x000fc4000c000000 */
[----:B------:R-:W-:Y:S01]  /*2f60*/  ULOP3.LUT UR39, UR39, 0x1, URZ, 0xc0, !UPT ;  /* 0x0000000127277892 */ /* 0x000fe2000f8ec03f */
[C---:B------:R-:W-:Y:S01]  /*2f70*/  IMAD R7, R53.reuse, UR7, R4 ;  /* 0x0000000735077c24 */ /* 0x040fe2000f8e0204 */
[----:B------:R-:W-:Y:S01]  /*2f80*/  ULOP3.LUT UR38, UR4, UR38, UR5, 0x96, !UPT ;  /* 0x0000002604267292 */ /* 0x000fe2000f8e9605 */
[----:B------:R-:W-:Y:S01]  /*2f90*/  IMAD.WIDE.U32 R4, R53, UR6, R10 ;  /* 0x0000000635047c25 */ /* 0x000fe2000f8e000a */
[----:B------:R-:W-:Y:S02]  /*2fa0*/  IADD3 R51, -R15, UR8, R0 ;  /* 0x000000080f337c10 */ /* 0x000fe4000fffe100 */
[----:B------:R-:W-:Y:S01]  /*2fb0*/  LOP3.LUT R65, R12, R3, R6, 0xfe, !PT ;  /* 0x000000030c417212 */ /* 0x000fe200078efe06 */
[----:B------:R-:W-:Y:S02]  /*2fc0*/  IMAD.IADD R7, R5, 0x1, R7 ;  /* 0x0000000105077824 */ /* 0x000fe400078e0207 */
[----:B------:R-:W-:Y:S02]  /*2fd0*/  IMAD.IADD R3, R8, 0x1, -R9 ;  /* 0x0000000108037824 */ /* 0x000fe400078e0a09 */
[----:B------:R-:W-:-:S02]  /*2fe0*/  IMAD.MOV.U32 R0, RZ, RZ, -0x1 ;  /* 0xffffffffff007424 */ /* 0x000fc400078e00ff */
[----:B------:R-:W-:Y:S01]  /*2ff0*/  IMAD.MOV.U32 R6, RZ, RZ, R4 ;  /* 0x000000ffff067224 */ /* 0x000fe200078e0004 */
[----:B------:R-:W-:Y:S06]  /*3000*/  @P0 BRA `(.L_x_32) ;  /* 0x0000001400f80947 */ /* 0x000fec0003800000 */
[----:B------:R-:W0:Y:S01]  /*3010*/  LDC.64 R4, c[0x0][0x5c8] ;  /* 0x00017200ff047b82 */ /* 0x000e220000000a00 */
[----:B-----5:R-:W-:Y:S01]  /*3020*/  ISETP.NE.AND P0, PT, R49, RZ, PT ;  /* 0x000000ff3100720c */ /* 0x020fe20003f05270 */
[----:B------:R-:W-:Y:S01]  /*3030*/  BSSY B0, `(.L_x_32) ;  /* 0x000017b000007945 */ /* 0x000fe20003800000 */
[-C--:B0-----:R-:W-:Y:S02]  /*3040*/  IMAD R8, R13, R4.reuse, RZ ;  /* 0x000000040d087224 */ /* 0x081fe400078e02ff */
[----:B------:R-:W-:-:S04]  /*3050*/  IMAD.WIDE.U32 R54, R65, R4, R6 ;  /* 0x0000000441367225 */ /* 0x000fc800078e0006 */
[----:B------:R-:W-:-:S04]  /*3060*/  IMAD R7, R65, R5, R8 ;  /* 0x0000000541077224 */ /* 0x000fc800078e0208 */
[----:B------:R-:W-:Y:S01]  /*3070*/  IMAD.IADD R60, R55, 0x1, R7 ;  /* 0x00000001373c7824 */ /* 0x000fe200078e0207 */
[----:B------:R-:W-:Y:S06]  /*3080*/  @!P0 BRA `(.L_x_33) ;  /* 0x0000000c00cc8947 */ /* 0x000fec0003800000 */
[----:B------:R-:W0:Y:S01]  /*3090*/  LDC.64 R14, c[0x0][0x5b0] ;  /* 0x00016c00ff0e7b82 */ /* 0x000e220000000a00 */
[----:B------:R-:W-:Y:S01]  /*30a0*/  ULDC.64 UR4, c[0x0][0x5b8] ;  /* 0x00016e0000047ab9 */ /* 0x000fe20000000a00 */
[----:B------:R-:W-:Y:S01]  /*30b0*/  ISETP.GE.AND P1, PT, R51, 0x1, PT ;  /* 0x000000013300780c */ /* 0x000fe20003f26270 */
[----:B------:R-:W-:Y:S01]  /*30c0*/  IMAD R8, R20, UR4, RZ ;  /* 0x0000000414087c24 */ /* 0x000fe2000f8e02ff */
[----:B------:R-:W-:Y:S01]  /*30d0*/  BSSY B1, `(.L_x_34) ;  /* 0x0000011000017945 */ /* 0x000fe20003800000 */
[----:B------:R-:W-:Y:S01]  /*30e0*/  IMAD.WIDE.U32 R10, R53, UR4, R10 ;  /* 0x00000004350a7c25 */ /* 0x000fe2000f8e000a */
[----:B------:R-:W-:Y:S02]  /*30f0*/  ISETP.LT.OR P2, PT, R3, 0x1, !P1 ;  /* 0x000000010300780c */ /* 0x000fe40004f41670 */
[----:B------:R-:W1:Y:S01]  /*3100*/  LDC.64 R6, c[0x0][0x5a8] ;  /* 0x00016a00ff067b82 */ /* 0x000e620000000a00 */
[----:B------:R-:W-:Y:S02]  /*3110*/  IMAD R21, R53, UR5, R8 ;  /* 0x0000000535157c24 */ /* 0x000fe4000f8e0208 */
[----:B------:R-:W-:-:S02]  /*3120*/  IMAD.MOV.U32 R20, RZ, RZ, R10 ;  /* 0x000000ffff147224 */ /* 0x000fc400078e000a */
[----:B------:R-:W-:Y:S02]  /*3130*/  IMAD.IADD R21, R11, 0x1, R21 ;  /* 0x000000010b157824 */ /* 0x000fe400078e0215 */
[-C--:B0-----:R-:W-:Y:S01]  /*3140*/  IMAD R52, R13, R14.reuse, RZ ;  /* 0x0000000e0d347224 */ /* 0x081fe200078e02ff */
[----:B------:R-:W-:Y:S01]  /*3150*/  SHF.L.U64.HI R53, R14, 0x3, R15 ;  /* 0x000000030e357819 */ /* 0x000fe2000001020f */
[----:B------:R-:W-:-:S04]  /*3160*/  IMAD.WIDE.U32 R8, R65, R14, R20 ;  /* 0x0000000e41087225 */ /* 0x000fc800078e0014 */
[----:B------:R-:W-:Y:S01]  /*3170*/  IMAD R59, R65, R15, R52 ;  /* 0x0000000f413b7224 */ /* 0x000fe200078e0234 */
[----:B-1----:R-:W-:Y:S01]  /*3180*/  IADD3 R56, P0, R8, R6, RZ ;  /* 0x0000000608387210 */ /* 0x002fe20007f1e0ff */
[----:B------:R-:W-:-:S03]  /*3190*/  IMAD.SHL.U32 R52, R14, 0x8, RZ ;  /* 0x000000080e347824 */ /* 0x000fc600078e00ff */
[----:B------:R-:W-:Y:S01]  /*31a0*/  IADD3.X R57, R7, R9, R59, P0, !PT ;  /* 0x0000000907397210 */ /* 0x000fe200007fe43b */
[----:B------:R-:W-:Y:S01]  /*31b0*/  IMAD.WIDE.U32 R8, R65, R14, R52 ;  /* 0x0000000e41087225 */ /* 0x000fe200078e0034 */
[----:B------:R-:W-:Y:S07]  /*31c0*/  @P2 BRA `(.L_x_35) ;  /* 0x0000000000042947 */ /* 0x000fee0003800000 */
[----:B------:R0:W5:Y:S02]  /*31d0*/  LDG.E.U8 R50, desc[UR36][R56.64] ;  /* 0x0000002438327981 */ /* 0x000164000c1e1100 */
.L_x_35:
[----:B------:R-:W-:Y:S05]  /*31e0*/  BSYNC B1 ;  /* 0x0000000000017941 */ /* 0x000fea0003800000 */
.L_x_34:
[----:B-----5:R-:W-:Y:S01]  /*31f0*/  LOP3.LUT R55, R50, 0xffff, RZ, 0xc0, !PT ;  /* 0x0000ffff32377812 */ /* 0x020fe200078ec0ff */
[----:B------:R-:W-:Y:S01]  /*3200*/  IMAD.IADD R9, R59, 0x1, R9 ;  /* 0x000000013b097824 */ /* 0x000fe200078e0209 */
[----:B------:R-:W-:Y:S01]  /*3210*/  IADD3 R58, P4, P5, R10, R6, R8 ;  /* 0x000000060a3a7210 */ /* 0x000fe20007d9e008 */
[----:B------:R-:W-:Y:S01]  /*3220*/  ULDC.64 UR4, c[0x0][0x5c0] ;  /* 0x0001700000047ab9 */ /* 0x000fe20000000a00 */
[----:B------:R-:W-:Y:S01]  /*3230*/  PRMT R55, R55, 0x8880, RZ ;  /* 0x0000888037377816 */ /* 0x000fe200000000ff */
[----:B------:R-:W-:Y:S01]  /*3240*/  BSSY B1, `(.L_x_36) ;  /* 0x000000f000017945 */ /* 0x000fe20003800000 */
[----:B------:R-:W-:Y:S02]  /*3250*/  IADD3 R54, P3, R54, UR4, RZ ;  /* 0x0000000436367c10 */ /* 0x000fe4000ff7e0ff */
[----:B------:R-:W-:Y:S01]  /*3260*/  IADD3.X R59, R21, R7, R9, P4, P5 ;  /* 0x00000007153b7210 */ /* 0x000fe200027ea409 */
[----:B------:R-:W-:Y:S01]  /*3270*/  IMAD.MOV.U32 R8, RZ, RZ, R55 ;  /* 0x000000ffff087224 */ /* 0x000fe200078e0037 */
[----:B------:R-:W-:-:S02]  /*3280*/  IADD3.X R55, R60, UR5, RZ, P3, !PT ;  /* 0x000000053c377c10 */ /* 0x000fc40009ffe4ff */
[----:B------:R-:W-:Y:S01]  /*3290*/  ISETP.LT.OR P5, PT, R3, 0x2, !P1 ;  /* 0x000000020300780c */ /* 0x000fe20004fa1670 */
[----:B------:R-:W-:Y:S01]  /*32a0*/  IMAD R61, R8, R49, RZ ;  /* 0x00000031083d7224 */ /* 0x000fe200078e02ff */
[----:B------:R-:W-:-:S03]  /*32b0*/  ISETP.GE.AND P0, PT, R51, 0x9, PT ;  /* 0x000000093300780c */ /* 0x000fc60003f06270 */
[----:B------:R-:W-:Y:S01]  /*32c0*/  @!P2 IMAD R9, R40, R48, R61 ;  /* 0x000000302809a224 */ /* 0x000fe200078e023d */
[----:B------:R-:W-:-:S04]  /*32d0*/  ISETP.LT.OR P4, PT, R3, 0x1, !P0 ;  /* 0x000000010300780c */ /* 0x000fc80004781670 */
[----:B------:R1:W-:Y:S03]  /*32e0*/  @!P2 STG.E.U8 desc[UR36][R54.64], R9 ;  /* 0x000000093600a986 */ /* 0x0003e6000c101124 */
[----:B------:R-:W-:Y:S06]  /*32f0*/  @P5 BRA `(.L_x_37) ;  /* 0x00000000000c5947 */ /* 0x000fec0003800000 */
[----:B------:R-:W2:Y:S02]  /*3300*/  LDG.E.U8 R50, desc[UR36][R56.64+0x1] ;  /* 0x0000012438327981 */ /* 0x000ea4000c1e1100 */
[----:B--2---:R-:W-:-:S05]  /*3310*/  PRMT R8, R50, 0x8880, RZ ;  /* 0x0000888032087816 */ /* 0x004fca00000000ff */
[----:B------:R-:W-:-:S07]  /*3320*/  IMAD R61, R8, R49, RZ ;  /* 0x00000031083d7224 */ /* 0x000fce00078e02ff */
.L_x_37:
[----:B------:R-:W-:Y:S05]  /*3330*/  BSYNC B1 ;  /* 0x0000000000017941 */ /* 0x000fea0003800000 */
.L_x_36:
[----:B------:R-:W-:Y:S02]  /*3340*/  @!P5 IMAD R11, R41, R48, R61 ;  /* 0x00000030290bd224 */ /* 0x000fe400078e023d */
[----:B------:R-:W-:Y:S02]  /*3350*/  @!P5 IMAD.MOV.U32 R40, RZ, RZ, R54 ;  /* 0x000000ffff28d224 */ /* 0x000fe400078e0036 */
[----:B------:R-:W-:-:S05]  /*3360*/  @!P5 IMAD.MOV.U32 R41, RZ, RZ, R55 ;  /* 0x000000ffff29d224 */ /* 0x000fca00078e0037 */
[----:B------:R2:W-:Y:S04]  /*3370*/  @!P5 STG.E.U8 desc[UR36][R40.64+0x1], R11 ;  /* 0x0000010b2800d986 */ /* 0x0005e8000c101124 */
[----:B------:R-:W3:Y:S01]  /*3380*/  @!P4 LDG.E.U8 R50, desc[UR36][R58.64] ;  /* 0x000000243a32c981 */ /* 0x000ee2000c1e1100 */
[----:B------:R-:W-:Y:S02]  /*3390*/  ISETP.LT.OR P3, PT, R3, 0x2, !P0 ;  /* 0x000000020300780c */ /* 0x000fe40004761670 */
[C---:B-1----:R-:W-:Y:S02]  /*33a0*/  SHF.L.U64.HI R9, R4.reuse, 0x3, R5 ;  /* 0x0000000304097819 */ /* 0x042fe40000010205 */
[----:B------:R-:W-:-:S05]  /*33b0*/  LEA R8, P2, R4, R54, 0x3 ;  /* 0x0000003604087211 */ /* 0x000fca00078418ff */
[----:B------:R-:W-:Y:S01]  /*33c0*/  IMAD.X R9, R9, 0x1, R55, P2 ;  /* 0x0000000109097824 */ /* 0x000fe200010e0637 */
[----:B---3--:R-:W-:-:S05]  /*33d0*/  @!P4 PRMT R12, R50, 0x8880, RZ ;  /* 0x00008880320cc816 */ /* 0x008fca00000000ff */
[----:B------:R-:W-:-:S04]  /*33e0*/  @!P4 IMAD R61, R12, R49, RZ ;  /* 0x000000310c3dc224 */ /* 0x000fc800078e02ff */
[----:B------:R-:W-:-:S05]  /*33f0*/  @!P4 IMAD R63, R42, R48, R61 ;  /* 0x000000302a3fc224 */ /* 0x000fca00078e023d */
[----:B------:R-:W-:Y:S04]  /*3400*/  @!P4 STG.E.U8 desc[UR36][R8.64], R63 ;  /* 0x0000003f0800c986 */ /* 0x000fe8000c101124 */
[----:B------:R-:W3:Y:S01]  /*3410*/  @!P3 LDG.E.U8 R50, desc[UR36][R58.64+0x1] ;  /* 0x000001243a32b981 */ /* 0x000ee2000c1e1100 */
[----:B------:R-:W-:Y:S02]  /*3420*/  ISETP.LT.OR P2, PT, R3, 0x9, !P1 ;  /* 0x000000090300780c */ /* 0x000fe40004f41670 */
[----:B---3--:R-:W-:-:S05]  /*3430*/  @!P3 PRMT R12, R50, 0x8880, RZ ;  /* 0x00008880320cb816 */ /* 0x008fca00000000ff */
[----:B------:R-:W-:-:S04]  /*3440*/  @!P3 IMAD R61, R12, R49, RZ ;  /* 0x000000310c3db224 */ /* 0x000fc800078e02ff */
[----:B------:R-:W-:-:S05]  /*3450*/  @!P3 IMAD R43, R43, R48, R61 ;  /* 0x000000302b2bb224 */ /* 0x000fca00078e023d */
[----:B------:R-:W-:Y:S04]  /*3460*/  @!P3 STG.E.U8 desc[UR36][R8.64+0x1], R43 ;  /* 0x0000012b0800b986 */ /* 0x000fe8000c101124 */
[----:B------:R-:W3:Y:S01]  /*3470*/  @!P2 LDG.E.U8 R50, desc[UR36][R56.64+0x8] ;  /* 0x000008243832a981 */ /* 0x000ee2000c1e1100 */
[----:B------:R-:W-:Y:S01]  /*3480*/  ISETP.LT.OR P1, PT, R3, 0xa, !P1 ;  /* 0x0000000a0300780c */ /* 0x000fe20004f21670 */
[----:B--2---:R-:W-:Y:S02]  /*3490*/  @!P2 IMAD.MOV.U32 R40, RZ, RZ, R54 ;  /* 0x000000ffff28a224 */ /* 0x004fe400078e0036 */
[----:B------:R-:W-:Y:S01]  /*34a0*/  @!P2 IMAD.MOV.U32 R41, RZ, RZ, R55 ;  /* 0x000000ffff29a224 */ /* 0x000fe200078e0037 */
[----:B---3--:R-:W-:-:S05]  /*34b0*/  @!P2 PRMT R12, R50, 0x8880, RZ ;  /* 0x00008880320ca816 */ /* 0x008fca00000000ff */
[----:B------:R-:W-:-:S04]  /*34c0*/  @!P2 IMAD R61, R12, R49, RZ ;  /* 0x000000310c3da224 */ /* 0x000fc800078e02ff */
[----:B------:R-:W-:-:S05]  /*34d0*/  @!P2 IMAD R11, R44, R48, R61 ;  /* 0x000000302c0ba224 */ /* 0x000fca00078e023d */
[----:B------:R1:W-:Y:S04]  /*34e0*/  @!P2 STG.E.U8 desc[UR36][R40.64+0x8], R11 ;  /* 0x0000080b2800a986 */ /* 0x0003e8000c101124 */
[----:B------:R-:W2:Y:S01]  /*34f0*/  @!P1 LDG.E.U8 R50, desc[UR36][R56.64+0x9] ;  /* 0x0000092438329981 */ /* 0x000ea2000c1e1100 */
[----:B------:R-:W-:Y:S01]  /*3500*/  ISETP.LT.OR P2, PT, R3, 0x9, !P0 ;  /* 0x000000090300780c */ /* 0x000fe20004741670 */
[----:B-1----:R-:W-:Y:S02]  /*3510*/  @!P1 IMAD.MOV.U32 R40, RZ, RZ, R54 ;  /* 0x000000ffff289224 */ /* 0x002fe400078e0036 */
[----:B------:R-:W-:Y:S01]  /*3520*/  @!P1 IMAD.MOV.U32 R41, RZ, RZ, R55 ;  /* 0x000000ffff299224 */ /* 0x000fe200078e0037 */
[----:B--2---:R-:W-:-:S05]  /*3530*/  @!P1 PRMT R12, R50, 0x8880, RZ ;  /* 0x00008880320c9816 */ /* 0x004fca00000000ff */
[----:B------:R-:W-:-:S04]  /*3540*/  @!P1 IMAD R61, R12, R49, RZ ;  /* 0x000000310c3d9224 */ /* 0x000fc800078e02ff */
[----:B------:R-:W-:-:S05]  /*3550*/  @!P1 IMAD R45, R45, R48, R61 ;  /* 0x000000302d2d9224 */ /* 0x000fca00078e023d */
[----:B------:R1:W-:Y:S04]  /*3560*/  @!P1 STG.E.U8 desc[UR36][R40.64+0x9], R45 ;  /* 0x0000092d28009986 */ /* 0x0003e8000c101124 */
[----:B------:R-:W2:Y:S01]  /*3570*/  @!P2 LDG.E.U8 R50, desc[UR36][R58.64+0x8] ;  /* 0x000008243a32a981 */ /* 0x000ea2000c1e1100 */
[----:B------:R-:W-:Y:S02]  /*3580*/  ISETP.LT.OR P0, PT, R3, 0xa, !P0 ;  /* 0x0000000a0300780c */ /* 0x000fe40004701670 */
[----:B--2---:R-:W-:-:S05]  /*3590*/  @!P2 PRMT R12, R50, 0x8880, RZ ;  /* 0x00008880320ca816 */ /* 0x004fca00000000ff */
[----:B------:R-:W-:-:S04]  /*35a0*/  @!P2 IMAD R61, R12, R49, RZ ;  /* 0x000000310c3da224 */ /* 0x000fc800078e02ff */
[----:B------:R-:W-:-:S05]  /*35b0*/  @!P2 IMAD R11, R46, R48, R61 ;  /* 0x000000302e0ba224 */ /* 0x000fca00078e023d */
[----:B------:R2:W-:Y:S04]  /*35c0*/  @!P2 STG.E.U8 desc[UR36][R8.64+0x8], R11 ;  /* 0x0000080b0800a986 */ /* 0x0005e8000c101124 */
[----:B------:R-:W3:Y:S01]  /*35d0*/  @!P0 LDG.E.U8 R50, desc[UR36][R58.64+0x9] ;  /* 0x000009243a328981 */ /* 0x000ee2000c1e1100 */
[----:B------:R-:W-:-:S05]  /*35e0*/  IADD3 R43, P1, R65, 0x80, RZ ;  /* 0x00000080412b7810 */ /* 0x000fca0007f3e0ff */
[----:B-1----:R-:W-:Y:S01]  /*35f0*/  IMAD.X R41, RZ, RZ, R13, P1 ;  /* 0x000000ffff297224 */ /* 0x002fe200008e060d */
[----:B------:R-:W-:-:S03]  /*3600*/  ISETP.GE.AND P1, PT, R51, 0x81, PT ;  /* 0x000000813300780c */ /* 0x000fc60003f26270 */
[-C--:B------:R-:W-:Y:S01]  /*3610*/  IMAD R42, R41, R14.reuse, RZ ;  /* 0x0000000e292a7224 */ /* 0x080fe200078e02ff */
[----:B------:R-:W-:Y:S01]  /*3620*/  ISETP.LT.OR P3, PT, R3, 0x1, !P1 ;  /* 0x000000010300780c */ /* 0x000fe20004f61670 */
[----:B------:R-:W-:-:S04]  /*3630*/  IMAD.WIDE.U32 R40, R43, R14, R20 ;  /* 0x0000000e2b287225 */ /* 0x000fc800078e0014 */
[----:B0-----:R-:W-:Y:S01]  /*3640*/  IMAD R57, R43, R15, R42 ;  /* 0x0000000f2b397224 */ /* 0x001fe200078e022a */
[----:B------:R-:W-:-:S04]  /*3650*/  IADD3 R44, P2, R40, R6, RZ ;  /* 0x00000006282c7210 */ /* 0x000fc80007f5e0ff */
[----:B------:R-:W-:Y:S02]  /*3660*/  IADD3.X R45, R7, R41, R57, P2, !PT ;  /* 0x00000029072d7210 */ /* 0x000fe400017fe439 */
[----:B---3--:R-:W-:-:S05]  /*3670*/  @!P0 PRMT R12, R50, 0x8880, RZ ;  /* 0x00008880320c8816 */ /* 0x008fca00000000ff */
[----:B------:R-:W-:-:S04]  /*3680*/  @!P0 IMAD R61, R12, R49, RZ ;  /* 0x000000310c3d8224 */ /* 0x000fc800078e02ff */
[----:B------:R-:W-:-:S05]  /*3690*/  @!P0 IMAD R47, R47, R48, R61 ;  /* 0x000000302f2f8224 */ /* 0x000fca00078e023d */
[----:B------:R0:W-:Y:S04]  /*36a0*/  @!P0 STG.E.U8 desc[UR36][R8.64+0x9], R47 ;  /* 0x0000092f08008986 */ /* 0x0001e8000c101124 */
[----:B------:R-:W3:Y:S01]  /*36b0*/  @!P3 LDG.E.U8 R50, desc[UR36][R44.64] ;  /* 0x000000242c32b981 */ /* 0x000ee2000c1e1100 */
[----:B------:R-:W-:Y:S02]  /*36c0*/  ISETP.LT.OR P2, PT, R3, 0x2, !P1 ;  /* 0x000000020300780c */ /* 0x000fe40004f41670 */
[----:B------:R-:W-:-:S04]  /*36d0*/  @!P3 IADD3 R40, P0, R54, UR41, RZ ;  /* 0x000000293628bc10 */ /* 0x000fc8000ff1e0ff */
[----:B------:R-:W-:Y:S02]  /*36e0*/  @!P3 IADD3.X R41, R55, UR40, RZ, P0, !PT ;  /* 0x000000283729bc10 */ /* 0x000fe400087fe4ff */
[----:B---3--:R-:W-:-:S05]  /*36f0*/  @!P3 PRMT R12, R50, 0x8880, RZ ;  /* 0x00008880320cb816 */ /* 0x008fca00000000ff */
[----:B------:R-:W-:-:S04]  /*3700*/  @!P3 IMAD R61, R12, R49, RZ ;  /* 0x000000310c3db224 */ /* 0x000fc800078e02ff */
[----:B--2---:R-:W-:-:S05]  /*3710*/  @!P3 IMAD R11, R32, R48, R61 ;  /* 0x00000030200bb224 */ /* 0x004fca00078e023d */
[----:B------:R1:W-:Y:S04]  /*3720*/  @!P3 STG.E.U8 desc[UR36][R40.64], R11 ;  /* 0x0000000b2800b986 */ /* 0x0003e8000c101124 */
[----:B------:R-:W2:Y:S01]  /*3730*/  @!P2 LDG.E.U8 R50, desc[UR36][R44.64+0x1] ;  /* 0x000001242c32a981 */ /* 0x000ea2000c1e1100 */
[----:B------:R-:W-:Y:S01]  /*3740*/  IMAD.WIDE.U32 R42, R43, R14, R52 ;  /* 0x0000000e2b2a7225 */ /* 0x000fe200078e0034 */
[----:B------:R-:W-:-:S03]  /*3750*/  ISETP.GE.AND P0, PT, R51, 0x89, PT ;  /* 0x000000893300780c */ /* 0x000fc60003f06270 */
[----:B------:R-:W-:Y:S01]  /*3760*/  IMAD.IADD R32, R57, 0x1, R43 ;  /* 0x0000000139207824 */ /* 0x000fe200078e022b */
[----:B------:R-:W-:Y:S02]  /*3770*/  IADD3 R42, P4, P5, R10, R6, R42 ;  /* 0x000000060a2a7210 */ /* 0x000fe40007d9e02a */
[----:B------:R-:W-:Y:S02]  /*3780*/  ISETP.LT.OR P3, PT, R3, 0x1, !P0 ;  /* 0x000000010300780c */ /* 0x000fe40004761670 */
[----:B------:R-:W-:Y:S02]  /*3790*/  IADD3.X R43, R21, R7, R32, P4, P5 ;  /* 0x00000007152b7210 */ /* 0x000fe400027ea420 */
[----:B------:R-:W-:-:S04]  /*37a0*/  @!P2 IADD3 R46, P4, R54, UR41, RZ ;  /* 0x00000029362eac10 */ /* 0x000fc8000ff9e0ff */
[----:B0-----:R-:W-:Y:S02]  /*37b0*/  @!P2 IADD3.X R47, R55, UR40, RZ, P4, !PT ;  /* 0x00000028372fac10 */ /* 0x001fe4000a7fe4ff */
[----:B--2---:R-:W-:-:S05]  /*37c0*/  @!P2 PRMT R12, R50, 0x8880, RZ ;  /* 0x00008880320ca816 */ /* 0x004fca00000000ff */
[----:B------:R-:W-:-:S04]  /*37d0*/  @!P2 IMAD R61, R12, R49, RZ ;  /* 0x000000310c3da224 */ /* 0x000fc800078e02ff */
[----:B-1----:R-:W-:-:S05]  /*37e0*/  @!P2 IMAD R11, R33, R48, R61 ;  /* 0x00000030210ba224 */ /* 0x002fca00078e023d */
[----:B------:R-:W-:Y:S04]  /*37f0*/  @!P2 STG.E.U8 desc[UR36][R46.64+0x1], R11 ;  /* 0x0000010b2e00a986 */ /* 0x000fe8000c101124 */
[----:B------:R-:W2:Y:S01]  /*3800*/  @!P3 LDG.E.U8 R50, desc[UR36][R42.64] ;  /* 0x000000242a32b981 */ /* 0x000ea2000c1e1100 */
[----:B------:R-:W-:Y:S02]  /*3810*/  ISETP.LT.OR P2, PT, R3, 0x2, !P0 ;  /* 0x000000020300780c */ /* 0x000fe40004741670 */
[----:B------:R-:W-:-:S04]  /*3820*/  @!P3 IADD3 R32, P4, R8, UR41, RZ ;  /* 0x000000290820bc10 */ /* 0x000fc8000ff9e0ff */
[----:B------:R-:W-:Y:S02]  /*3830*/  @!P3 IADD3.X R33, R9, UR40, RZ, P4, !PT ;  /* 0x000000280921bc10 */ /* 0x000fe4000a7fe4ff */
[----:B--2---:R-:W-:-:S05]  /*3840*/  @!P3 PRMT R12, R50, 0x8880, RZ ;  /* 0x00008880320cb816 */ /* 0x004fca00000000ff */
[----:B------:R-:W-:-:S04]  /*3850*/  @!P3 IMAD R61, R12, R49, RZ ;  /* 0x000000310c3db224 */ /* 0x000fc800078e02ff */
[----:B------:R-:W-:-:S05]  /*3860*/  @!P3 IMAD R57, R34, R48, R61 ;  /* 0x000000302239b224 */ /* 0x000fca00078e023d */
[----:B------:R0:W-:Y:S04]  /*3870*/  @!P3 STG.E.U8 desc[UR36][R32.64], R57 ;  /* 0x000000392000b986 */ /* 0x0001e8000c101124 */
        /* <DEDUP_REMOVED lines=10> */
[----:B0-----:R-:W-:-:S04]  /*3920*/  @!P3 IADD3 R32, P2, R54, UR41, RZ ;  /* 0x000000293620bc10 */ /* 0x001fc8000ff5e0ff */
        /* <DEDUP_REMOVED lines=8> */
[----:B-1----:R-:W-:Y:S02]  /*39b0*/  @!P1 IADD3.X R35, R55, UR40, RZ, P3, !PT ;  /* 0x0000002837239c10 */ /* 0x002fe40009ffe4ff */
        /* <DEDUP_REMOVED lines=13> */
[----:B------:R-:W-:-:S05]  /*3a90*/  IADD3 R65, P0, R65, 0x100, RZ ;  /* 0x0000010041417810 */ /* 0x000fca0007f1e0ff */
[----:B------:R-:W-:Y:S01]  /*3aa0*/  IMAD.X R13, RZ, RZ, R13, P0 ;  /* 0x000000ffff0d7224 */ /* 0x000fe200000e060d */
[----:B------:R-:W-:-:S03]  /*3ab0*/  ISETP.GE.AND P0, PT, R51, 0x101, PT ;  /* 0x000001013300780c */ /* 0x000fc60003f06270 */
[-C--:B-1----:R-:W-:Y:S01]  /*3ac0*/  IMAD R34, R13, R14.reuse, RZ ;  /* 0x0000000e0d227224 */ /* 0x082fe200078e02ff */
[----:B------:R-:W-:Y:S01]  /*3ad0*/  ISETP.LT.OR P2, PT, R3, 0x1, !P0 ;  /* 0x000000010300780c */ /* 0x000fe20004741670 */
[----:B------:R-:W-:-:S04]  /*3ae0*/  IMAD.WIDE.U32 R12, R65, R14, R20 ;  /* 0x0000000e410c7225 */ /* 0x000fc800078e0014 */
[----:B------:R-:W-:Y:S01]  /*3af0*/  IMAD R41, R65, R15, R34 ;  /* 0x0000000f41297224 */ /* 0x000fe200078e0222 */
[----:B0-----:R-:W-:Y:S02]  /*3b00*/  IADD3 R32, P4, R12, R6, RZ ;  /* 0x000000060c207210 */ /* 0x001fe40007f9e0ff */
[----:B------:R-:W-:Y:S02]  /*3b10*/  @!P1 IADD3 R12, P3, R8, UR41, RZ ;  /* 0x00000029080c9c10 */ /* 0x000fe4000ff7e0ff */
[----:B------:R-:W-:Y:S02]  /*3b20*/  IADD3.X R33, R7, R13, R41, P4, !PT ;  /* 0x0000000d07217210 */ /* 0x000fe400027fe429 */
[----:B------:R-:W-:Y:S02]  /*3b30*/  @!P1 IADD3.X R13, R9, UR40, RZ, P3, !PT ;  /* 0x00000028090d9c10 */ /* 0x000fe40009ffe4ff */
[----:B--2---:R-:W-:-:S05]  /*3b40*/  @!P1 PRMT R35, R50, 0x8880, RZ ;  /* 0x0000888032239816 */ /* 0x004fca00000000ff */
[----:B------:R-:W-:-:S04]  /*3b50*/  @!P1 IMAD.MOV.U32 R20, RZ, RZ, R35 ;  /* 0x000000ffff149224 */ /* 0x000fc800078e0023 */
[----:B------:R-:W-:-:S04]  /*3b60*/  @!P1 IMAD R61, R20, R49, RZ ;  /* 0x00000031143d9224 */ /* 0x000fc800078e02ff */
[----:B------:R-:W-:-:S05]  /*3b70*/  @!P1 IMAD R39, R39, R48, R61 ;  /* 0x0000003027279224 */ /* 0x000fca00078e023d */
[----:B------:R0:W-:Y:S04]  /*3b80*/  @!P1 STG.E.U8 desc[UR36][R12.64+0x9], R39 ;  /* 0x000009270c009986 */ /* 0x0001e8000c101124 */
[----:B------:R-:W2:Y:S01]  /*3b90*/  @!P2 LDG.E.U8 R50, desc[UR36][R32.64] ;  /* 0x000000242032a981 */ /* 0x000ea2000c1e1100 */
[C---:B------:R-:W-:Y:S01]  /*3ba0*/  IMAD.SHL.U32 R35, R4.reuse, 0x100, RZ ;  /* 0x0000010004237824 */ /* 0x040fe200078e00ff */
[----:B------:R-:W-:Y:S02]  /*3bb0*/  ISETP.LT.OR P3, PT, R3, 0x2, !P0 ;  /* 0x000000020300780c */ /* 0x000fe40004761670 */
[----:B------:R-:W-:Y:S02]  /*3bc0*/  SHF.L.U64.HI R37, R4, 0x8, R5 ;  /* 0x0000000804257819 */ /* 0x000fe40000010205 */
[----:B------:R-:W-:-:S05]  /*3bd0*/  IADD3 R4, P1, R35, R54, RZ ;  /* 0x0000003623047210 */ /* 0x000fca0007f3e0ff */
[----:B------:R-:W-:Y:S01]  /*3be0*/  IMAD.X R5, R37, 0x1, R55, P1 ;  /* 0x0000000125057824 */ /* 0x000fe200008e0637 */
[----:B--2---:R-:W-:-:S05]  /*3bf0*/  @!P2 PRMT R20, R50, 0x8880, RZ ;  /* 0x000088803214a816 */ /* 0x004fca00000000ff */
[----:B------:R-:W-:-:S04]  /*3c00*/  @!P2 IMAD R61, R20, R49, RZ ;  /* 0x00000031143da224 */ /* 0x000fc800078e02ff */
[----:B------:R-:W-:-:S05]  /*3c10*/  @!P2 IMAD R11, R24, R48, R61 ;  /* 0x00000030180ba224 */ /* 0x000fca00078e023d */
[----:B------:R1:W-:Y:S04]  /*3c20*/  @!P2 STG.E.U8 desc[UR36][R4.64], R11 ;  /* 0x0000000b0400a986 */ /* 0x0003e8000c101124 */
[----:B------:R-:W0:Y:S01]  /*3c30*/  @!P3 LDG.E.U8 R50, desc[UR36][R32.64+0x1] ;  /* 0x000001242032b981 */ /* 0x000e22000c1e1100 */
[----:B------:R-:W-:Y:S01]  /*3c40*/  ISETP.GE.AND P1, PT, R51, 0x109, PT ;  /* 0x000001093300780c */ /* 0x000fe20003f26270 */
[----:B------:R-:W-:-:S03]  /*3c50*/  IMAD.WIDE.U32 R14, R65, R14, R52 ;  /* 0x0000000e410e7225 */ /* 0x000fc600078e0034 */
[----:B------:R-:W-:Y:S01]  /*3c60*/  ISETP.LT.OR P2, PT, R3, 0x1, !P1 ;  /* 0x000000010300780c */ /* 0x000fe20004f41670 */
[----:B------:R-:W-:Y:S01]  /*3c70*/  IMAD.IADD R20, R41, 0x1, R15 ;  /* 0x0000000129147824 */ /* 0x000fe200078e020f */
[----:B------:R-:W-:-:S04]  /*3c80*/  IADD3 R14, P4, P5, R10, R6, R14 ;  /* 0x000000060a0e7210 */ /* 0x000fc80007d9e00e */
[----:B------:R-:W-:Y:S02]  /*3c90*/  IADD3.X R15, R21, R7, R20, P4, P5 ;  /* 0x00000007150f7210 */ /* 0x000fe400027ea414 */
[----:B0-----:R-:W-:-:S05]  /*3ca0*/  @!P3 PRMT R12, R50, 0x8880, RZ ;  /* 0x00008880320cb816 */ /* 0x001fca00000000ff */
[----:B------:R-:W-:-:S04]  /*3cb0*/  @!P3 IMAD R61, R12, R49, RZ ;  /* 0x000000310c3db224 */ /* 0x000fc800078e02ff */
[----:B------:R-:W-:-:S05]  /*3cc0*/  @!P3 IMAD R25, R25, R48, R61 ;  /* 0x000000301919b224 */ /* 0x000fca00078e023d */
[----:B------:R-:W-:Y:S04]  /*3cd0*/  @!P3 STG.E.U8 desc[UR36][R4.64+0x1], R25 ;  /* 0x000001190400b986 */ /* 0x000fe8000c101124 */
[----:B------:R-:W2:Y:S01]  /*3ce0*/  @!P2 LDG.E.U8 R50, desc[UR36][R14.64] ;  /* 0x000000240e32a981 */ /* 0x000ea2000c1e1100 */
[----:B------:R-:W-:Y:S02]  /*3cf0*/  ISETP.LT.OR P3, PT, R3, 0x2, !P1 ;  /* 0x000000020300780c */ /* 0x000fe40004f61670 */
[----:B------:R-:W-:-:S05]  /*3d00*/  IADD3 R6, P4, R35, R8, RZ ;  /* 0x0000000823067210 */ /* 0x000fca0007f9e0ff */
[----:B------:R-:W-:Y:S01]  /*3d10*/  IMAD.X R7, R37, 0x1, R9, P4 ;  /* 0x0000000125077824 */ /* 0x000fe200020e0609 */
[----:B--2---:R-:W-:-:S05]  /*3d20*/  @!P2 PRMT R10, R50, 0x8880, RZ ;  /* 0x00008880320aa816 */ /* 0x004fca00000000ff */
[----:B------:R-:W-:-:S04]  /*3d30*/  @!P2 IMAD R61, R10, R49, RZ ;  /* 0x000000310a3da224 */ /* 0x000fc800078e02ff */
[----:B------:R-:W-:-:S05]  /*3d40*/  @!P2 IMAD R13, R26, R48, R61 ;  /* 0x000000301a0da224 */ /* 0x000fca00078e023d */
[----:B------:R0:W-:Y:S04]  /*3d50*/  @!P2 STG.E.U8 desc[UR36][R6.64], R13 ;  /* 0x0000000d0600a986 */ /* 0x0001e8000c101124 */
[----:B------:R-:W2:Y:S01]  /*3d60*/  @!P3 LDG.E.U8 R50, desc[UR36][R14.64+0x1] ;  /* 0x000001240e32b981 */ /* 0x000ea2000c1e1100 */
[----:B------:R-:W-:Y:S02]  /*3d70*/  ISETP.LT.OR P4, PT, R3, 0x9, !P0 ;  /* 0x000000090300780c */ /* 0x000fe40004781670 */
[----:B------:R-:W-:-:S05]  /*3d80*/  IADD3 R10, P2, R8, R35, RZ ;  /* 0x00000023080a7210 */ /* 0x000fca0007f5e0ff */
[----:B-1----:R-:W-:Y:S01]  /*3d90*/  IMAD.X R11, R9, 0x1, R37, P2 ;  /* 0x00000001090b7824 */ /* 0x002fe200010e0625 */
[----:B--2---:R-:W-:-:S05]  /*3da0*/  @!P3 PRMT R12, R50, 0x8880, RZ ;  /* 0x00008880320cb816 */ /* 0x004fca00000000ff */
[----:B------:R-:W-:-:S04]  /*3db0*/  @!P3 IMAD R61, R12, R49, RZ ;  /* 0x000000310c3db224 */ /* 0x000fc800078e02ff */
[----:B------:R-:W-:-:S05]  /*3dc0*/  @!P3 IMAD R27, R27, R48, R61 ;  /* 0x000000301b1bb224 */ /* 0x000fca00078e023d */
[----:B------:R-:W-:Y:S04]  /*3dd0*/  @!P3 STG.E.U8 desc[UR36][R10.64+0x1], R27 ;  /* 0x0000011b0a00b986 */ /* 0x000fe8000c101124 */
[----:B------:R-:W0:Y:S01]  /*3de0*/  @!P4 LDG.E.U8 R50, desc[UR36][R32.64+0x8] ;  /* 0x000008242032c981 */ /* 0x000e22000c1e1100 */
[----:B------:R-:W-:Y:S02]  /*3df0*/  ISETP.LT.OR P0, PT, R3, 0xa, !P0 ;  /* 0x0000000a0300780c */ /* 0x000fe40004701670 */
[----:B0-----:R-:W-:-:S05]  /*3e00*/  @!P4 PRMT R6, R50, 0x8880, RZ ;  /* 0x000088803206c816 */ /* 0x001fca00000000ff */
        /* <DEDUP_REMOVED lines=9> */
[----:B------:R-:W2:Y:S01]  /*3ea0*/  @!P2 LDG.E.U8 R50, desc[UR36][R14.64+0x8] ;  /* 0x000008240e32a981 */ /* 0x000ea2000c1e1100 */
[----:B------:R-:W-:Y:S02]  /*3eb0*/  ISETP.LT.OR P1, PT, R3, 0xa, !P1 ;  /* 0x0000000a0300780c */ /* 0x000fe40004f21670 */
[----:B------:R-:W-:-:S05]  /*3ec0*/  IADD3 R6, P0, R8, R35, RZ ;  /* 0x0000002308067210 */ /* 0x000fca0007f1e0ff */
[----:B0-----:R-:W-:Y:S01]  /*3ed0*/  IMAD.X R7, R9, 0x1, R37, P0 ;  /* 0x0000000109077824 */ /* 0x001fe200000e0625 */
[----:B--2---:R-:W-:-:S05]  /*3ee0*/  @!P2 PRMT R10, R50, 0x8880, RZ ;  /* 0x00008880320aa816 */ /* 0x004fca00000000ff */
[----:B------:R-:W-:-:S04]  /*3ef0*/  @!P2 IMAD R61, R10, R49, RZ ;  /* 0x000000310a3da224 */ /* 0x000fc800078e02ff */
[----:B------:R-:W-:-:S05]  /*3f00*/  @!P2 IMAD R3, R30, R48, R61 ;  /* 0x000000301e03a224 */ /* 0x000fca00078e023d */
[----:B------:R2:W-:Y:S04]  /*3f10*/  @!P2 STG.E.U8 desc[UR36][R6.64+0x8], R3 ;  /* 0x000008030600a986 */ /* 0x0005e8000c101124 */
[----:B------:R-:W1:Y:S02]  /*3f20*/  @!P1 LDG.E.U8 R50, desc[UR36][R14.64+0x9] ;  /* 0x000009240e329981 */ /* 0x000e64000c1e1100 */
[----:B-1----:R-:W-:-:S05]  /*3f30*/  @!P1 PRMT R4, R50, 0x8880, RZ ;  /* 0x0000888032049816 */ /* 0x002fca00000000ff */
[----:B------:R-:W-:Y:S01]  /*3f40*/  @!P1 IMAD R4, R4, R49, RZ ;  /* 0x0000003104049224 */ /* 0x000fe200078e02ff */
[----:B--2---:R-:W-:Y:S06]  /*3f50*/  @P1 BRA `(.L_x_38) ;  /* 0x0000000800201947 */ /* 0x004fec0003800000 */
[----:B------:R-:W-:Y:S01]  /*3f60*/  @!P1 IMAD.MOV.U32 R61, RZ, RZ, R4 ;  /* 0x000000ffff3d9224 */ /* 0x000fe200078e0004 */
[----:B------:R-:W-:-:S03]  /*3f70*/  IADD3 R4, P0, R8, R35, RZ ;  /* 0x0000002308047210 */ /* 0x000fc60007f1e0ff */
[----:B------:R-:W-:Y:S02]  /*3f80*/  IMAD R31, R31, R48, R61 ;  /* 0x000000301f1f7224 */ /* 0x000fe400078e023d */
[----:B------:R-:W-:-:S05]  /*3f90*/  IMAD.X R5, R9, 0x1, R37, P0 ;  /* 0x0000000109057824 */ /* 0x000fca00000e0625 */
[----:B------:R1:W-:Y:S01]  /*3fa0*/  STG.E.U8 desc[UR36][R4.64+0x9], R31 ;  /* 0x0000091f04007986 */ /* 0x0003e2000c101124 */
[----:B------:R-:W-:Y:S05]  /*3fb0*/  BRA `(.L_x_38) ;  /* 0x0000000800087947 */ /* 0x000fea0003800000 */
.L_x_33:
[C---:B------:R-:W-:Y:S01]  /*3fc0*/  ISETP.GE.AND P2, PT, R51.reuse, 0x1, PT ;  /* 0x000000013300780c */ /* 0x040fe20003f46270 */
[----:B------:R-:W-:Y:S01]  /*3fd0*/  ULDC.64 UR4, c[0x0][0x5c0] ;  /* 0x0001700000047ab9 */ /* 0x000fe20000000a00 */
[----:B------:R-:W-:Y:S02]  /*3fe0*/  ISETP.GE.AND P3, PT, R51, 0x9, PT ;  /* 0x000000093300780c */ /* 0x000fe40003f66270 */
[C---:B------:R-:W-:Y:S02]  /*3ff0*/  ISETP.LT.OR P1, PT, R3.reuse, 0x1, !P2 ;  /* 0x000000010300780c */ /* 0x040fe40005721670 */
[C---:B------:R-:W-:Y:S02]  /*4000*/  ISETP.LT.OR P5, PT, R3.reuse, 0x2, !P2 ;  /* 0x000000020300780c */ /* 0x040fe400057a1670 */
[----:B------:R-:W-:Y:S02]  /*4010*/  IADD3 R54, P0, R54, UR4, RZ ;  /* 0x0000000436367c10 */ /* 0x000fe4000ff1e0ff */
[----:B------:R-:W-:-:S02]  /*4020*/  ISETP.LT.OR P4, PT, R3, 0x1, !P3 ;  /* 0x000000010300780c */ /* 0x000fc40005f81670 */
[----:B------:R-:W-:Y:S02]  /*4030*/  IADD3.X R55, R60, UR5, RZ, P0, !PT ;  /* 0x000000053c377c10 */ /* 0x000fe400087fe4ff */
[----:B------:R-:W-:-:S03]  /*4040*/  ISETP.LT.OR P0, PT, R3, 0x2, !P3 ;  /* 0x000000020300780c */ /* 0x000fc60005f01670 */
[-C--:B------:R-:W-:Y:S02]  /*4050*/  @!P1 IMAD R9, R40, R48.reuse, RZ ;  /* 0x0000003028099224 */ /* 0x080fe400078e02ff */
[----:B------:R-:W-:-:S03]  /*4060*/  @!P5 IMAD R41, R41, R48, RZ ;  /* 0x000000302929d224 */ /* 0x000fc600078e02ff */
[----:B------:R0:W-:Y:S01]  /*4070*/  @!P1 STG.E.U8 desc[UR36][R54.64], R9 ;  /* 0x0000000936009986 */ /* 0x0001e2000c101124 */
[----:B------:R-:W-:Y:S01]  /*4080*/  LEA R6, P1, R4, R54, 0x3 ;  /* 0x0000003604067211 */ /* 0x000fe200078218ff */
[-C--:B------:R-:W-:Y:S02]  /*4090*/  @!P4 IMAD R11, R42, R48.reuse, RZ ;  /* 0x000000302a0bc224 */ /* 0x080fe400078e02ff */
[----:B------:R-:W-:Y:S01]  /*40a0*/  @!P5 STG.E.U8 desc[UR36][R54.64+0x1], R41 ;  /* 0x000001293600d986 */ /* 0x000fe2000c101124 */
[----:B------:R-:W-:Y:S01]  /*40b0*/  ISETP.LT.OR P5, PT, R3, 0x9, !P2 ;  /* 0x000000090300780c */ /* 0x000fe200057a1670 */
[----:B------:R-:W-:Y:S01]  /*40c0*/  @!P0 IMAD R43, R43, R48, RZ ;  /* 0x000000302b2b8224 */ /* 0x000fe200078e02ff */
[----:B------:R-:W-:Y:S02]  /*40d0*/  LEA.HI.X R7, R4, R55, R5, 0x3, P1 ;  /* 0x0000003704077211 */ /* 0x000fe400008f1c05 */
[----:B------:R-:W-:Y:S02]  /*40e0*/  ISETP.GE.AND P1, PT, R51, 0x81, PT ;  /* 0x000000813300780c */ /* 0x000fe40003f26270 */
[C---:B------:R-:W-:Y:S01]  /*40f0*/  ISETP.LT.OR P2, PT, R3.reuse, 0xa, !P2 ;  /* 0x0000000a0300780c */ /* 0x040fe20005741670 */
[----:B------:R1:W-:Y:S01]  /*4100*/  @!P4 STG.E.U8 desc[UR36][R6.64], R11 ;  /* 0x0000000b0600c986 */ /* 0x0003e2000c101124 */
[----:B------:R-:W-:-:S03]  /*4110*/  ISETP.LT.OR P4, PT, R3, 0x1, !P1 ;  /* 0x000000010300780c */ /* 0x000fc60004f81670 */
[----:B------:R-:W-:Y:S01]  /*4120*/  @!P0 STG.E.U8 desc[UR36][R6.64+0x1], R43 ;  /* 0x0000012b06008986 */ /* 0x000fe2000c101124 */
[C---:B------:R-:W-:Y:S01]  /*4130*/  ISETP.LT.OR P0, PT, R3.reuse, 0x9, !P3 ;  /* 0x000000090300780c */ /* 0x040fe20005f01670 */
[----:B------:R-:W-:Y:S01]  /*4140*/  @!P5 IMAD R13, R44, R48, RZ ;  /* 0x000000302c0dd224 */ /* 0x000fe200078e02ff */
[----:B------:R-:W-:-:S04]  /*4150*/  ISETP.LT.OR P3, PT, R3, 0xa, !P3 ;  /* 0x0000000a0300780c */ /* 0x000fc80005f61670 */
[----:B------:R2:W-:Y:S01]  /*4160*/  @!P5 STG.E.U8 desc[UR36][R54.64+0x8], R13 ;  /* 0x0000080d3600d986 */ /* 0x0005e2000c101124 */
[----:B------:R-:W-:Y:S01]  /*4170*/  ISETP.LT.OR P5, PT, R3, 0x2, !P1 ;  /* 0x000000020300780c */ /* 0x000fe20004fa1670 */
[----:B------:R-:W-:Y:S02]  /*4180*/  @!P2 IMAD R45, R45, R48, RZ ;  /* 0x000000302d2da224 */ /* 0x000fe400078e02ff */
[----:B------:R-:W-:Y:S02]  /*4190*/  @!P4 IMAD.MOV.U32 R8, RZ, RZ, R6 ;  /* 0x000000ffff08c224 */ /* 0x000fe400078e0006 */
[----:B0-----:R-:W-:Y:S01]  /*41a0*/  @!P4 IMAD.MOV.U32 R9, RZ, RZ, R7 ;  /* 0x000000ffff09c224 */ /* 0x001fe200078e0007 */
[----:B------:R-:W-:Y:S01]  /*41b0*/  @!P2 STG.E.U8 desc[UR36][R54.64+0x9], R45 ;  /* 0x0000092d3600a986 */ /* 0x000fe2000c101124 */
[----:B-1----:R-:W-:Y:S01]  /*41c0*/  @!P4 IMAD R11, R5, 0x78, RZ ;  /* 0x00000078050bc824 */ /* 0x002fe200078e02ff */
[C---:B------:R-:W-:Y:S01]  /*41d0*/  ISETP.LT.OR P2, PT, R3.reuse, 0x9, !P1 ;  /* 0x000000090300780c */ /* 0x040fe20004f41670 */
[----:B------:R-:W-:Y:S01]  /*41e0*/  @!P4 IMAD.WIDE.U32 R8, R4, 0x78, R8 ;  /* 0x000000780408c825 */ /* 0x000fe200078e0008 */
[----:B------:R-:W-:-:S03]  /*41f0*/  ISETP.LT.OR P1, PT, R3, 0xa, !P1 ;  /* 0x0000000a0300780c */ /* 0x000fc60004f21670 */
[-C--:B------:R-:W-:Y:S02]  /*4200*/  @!P0 IMAD R15, R46, R48.reuse, RZ ;  /* 0x000000302e0f8224 */ /* 0x080fe400078e02ff */
[----:B------:R-:W-:Y:S02]  /*4210*/  @!P4 IMAD.IADD R9, R9, 0x1, R11 ;  /* 0x000000010909c824 */ /* 0x000fe400078e020b */
[-C--:B------:R-:W-:Y:S01]  /*4220*/  @!P3 IMAD R47, R47, R48.reuse, RZ ;  /* 0x000000302f2fb224 */ /* 0x080fe200078e02ff */
[----:B------:R0:W-:Y:S01]  /*4230*/  @!P0 STG.E.U8 desc[UR36][R6.64+0x8], R15 ;  /* 0x0000080f06008986 */ /* 0x0001e2000c101124 */
[----:B--2---:R-:W-:Y:S01]  /*4240*/  @!P5 IMAD R13, R5, 0x78, RZ ;  /* 0x00000078050dd824 */ /* 0x004fe200078e02ff */
[----:B------:R-:W-:Y:S01]  /*4250*/  ISETP.GE.AND P0, PT, R51, 0x89, PT ;  /* 0x000000893300780c */ /* 0x000fe20003f06270 */
[----:B------:R-:W-:Y:S01]  /*4260*/  @!P5 IMAD.WIDE.U32 R10, R4, 0x78, R6 ;  /* 0x00000078040ad825 */ /* 0x000fe200078e0006 */
[----:B------:R-:W-:Y:S02]  /*4270*/  @!P3 STG.E.U8 desc[UR36][R6.64+0x9], R47 ;  /* 0x0000092f0600b986 */ /* 0x000fe4000c101124 */
[----:B------:R-:W-:Y:S01]  /*4280*/  ISETP.LT.OR P3, PT, R3, 0x1, !P0 ;  /* 0x000000010300780c */ /* 0x000fe20004761670 */
[----:B------:R-:W-:-:S02]  /*4290*/  @!P4 IMAD R21, R32, R48, RZ ;  /* 0x000000302015c224 */ /* 0x000fc400078e02ff */
[----:B------:R-:W-:Y:S02]  /*42a0*/  @!P5 IMAD.IADD R13, R11, 0x1, R13 ;  /* 0x000000010b0dd824 */ /* 0x000fe400078e020d */
[----:B------:R-:W-:Y:S01]  /*42b0*/  @!P5 IMAD.MOV.U32 R12, RZ, RZ, R10 ;  /* 0x000000ffff0cd224 */ /* 0x000fe200078e000a */
[----:B------:R1:W-:Y:S01]  /*42c0*/  @!P4 STG.E.U8 desc[UR36][R8.64], R21 ;  /* 0x000000150800c986 */ /* 0x0003e2000c101124 */
[----:B------:R-:W-:Y:S01]  /*42d0*/  @!P5 IMAD R33, R33, R48, RZ ;  /* 0x000000302121d224 */ /* 0x000fe200078e02ff */
[----:B------:R-:W-:Y:S01]  /*42e0*/  IADD3 R10, P4, R6, UR41, RZ ;  /* 0x00000029060a7c10 */ /* 0x000fe2000ff9e0ff */
[----:B------:R-:W-:Y:S02]  /*42f0*/  @!P2 IMAD R11, R5, 0x78, RZ ;  /* 0x00000078050ba824 */ /* 0x000fe400078e02ff */
[----:B0-----:R-:W-:Y:S01]  /*4300*/  @!P2 IMAD.WIDE.U32 R14, R4, 0x78, R6 ;  /* 0x00000078040ea825 */ /* 0x001fe200078e0006 */
[----:B------:R0:W-:Y:S01]  /*4310*/  @!P5 STG.E.U8 desc[UR36][R12.64+0x1], R33 ;  /* 0x000001210c00d986 */ /* 0x0001e2000c101124 */
[----:B------:R-:W-:-:S02]  /*4320*/  ISETP.LT.OR P5, PT, R3, 0x2, !P0 ;  /* 0x000000020300780c */ /* 0x000fc400047a1670 */
[----:B------:R-:W-:Y:S01]  /*4330*/  @!P2 IMAD.IADD R15, R15, 0x1, R11 ;  /* 0x000000010f0fa824 */ /* 0x000fe200078e020b */
[----:B------:R-:W-:Y:S01]  /*4340*/  IADD3.X R11, R7, UR40, RZ, P4, !PT ;  /* 0x00000028070b7c10 */ /* 0x000fe2000a7fe4ff */
[-C--:B------:R-:W-:Y:S01]  /*4350*/  @!P3 IMAD R41, R34, R48.reuse, RZ ;  /* 0x000000302229b224 */ /* 0x080fe200078e02ff */
[C---:B------:R-:W-:Y:S01]  /*4360*/  ISETP.LT.OR P4, PT, R3.reuse, 0x9, !P0 ;  /* 0x000000090300780c */ /* 0x040fe20004781670 */
[----:B-1----:R-:W-:Y:S01]  /*4370*/  @!P1 IMAD.WIDE.U32 R8, R4, 0x78, R6 ;  /* 0x0000007804089825 */ /* 0x002fe200078e0006 */
[----:B------:R-:W-:Y:S02]  /*4380*/  ISETP.LT.OR P0, PT, R3, 0xa, !P0 ;  /* 0x0000000a0300780c */ /* 0x000fe40004701670 */
[----:B------:R-:W-:Y:S01]  /*4390*/  @!P3 STG.E.U8 desc[UR36][R10.64], R41 ;  /* 0x000000290a00b986 */ /* 0x000fe2000c101124 */
[----:B------:R-:W-:Y:S01]  /*43a0*/  ISETP.GE.AND P3, PT, R51, 0x101, PT ;  /* 0x000001013300780c */ /* 0x000fe20003f66270 */
[-C--:B0-----:R-:W-:Y:S02]  /*43b0*/  @!P2 IMAD R13, R36, R48.reuse, RZ ;  /* 0x00000030240da224 */ /* 0x081fe400078e02ff */
[----:B------:R-:W-:-:S02]  /*43c0*/  @!P5 IMAD R35, R35, R48, RZ ;  /* 0x000000302323d224 */ /* 0x000fc400078e02ff */
[----:B------:R-:W-:Y:S02]  /*43d0*/  @!P5 IMAD.MOV.U32 R6, RZ, RZ, R10 ;  /* 0x000000ffff06d224 */ /* 0x000fe400078e000a */
[----:B------:R-:W-:Y:S02]  /*43e0*/  @!P5 IMAD.MOV.U32 R7, RZ, RZ, R11 ;  /* 0x000000ffff07d224 */ /* 0x000fe400078e000b */
[----:B------:R-:W-:Y:S02]  /*43f0*/  @!P1 IMAD R21, R5, 0x78, RZ ;  /* 0x0000007805159824 */ /* 0x000fe400078e02ff */
[-C--:B------:R-:W-:Y:S01]  /*4400*/  @!P1 IMAD R37, R37, R48.reuse, RZ ;  /* 0x0000003025259224 */ /* 0x080fe200078e02ff */
[----:B------:R0:W-:Y:S01]  /*4410*/  @!P5 STG.E.U8 desc[UR36][R6.64+0x1], R35 ;  /* 0x000001230600d986 */ /* 0x0001e2000c101124 */
[----:B------:R-:W-:Y:S01]  /*4420*/  ISETP.LT.OR P5, PT, R3, 0x1, !P3 ;  /* 0x000000010300780c */ /* 0x000fe20005fa1670 */
[----:B------:R-:W-:Y:S02]  /*4430*/  @!P1 IMAD.IADD R9, R9, 0x1, R21 ;  /* 0x0000000109099824 */ /* 0x000fe400078e0215 */
[----:B------:R1:W-:Y:S01]  /*4440*/  @!P2 STG.E.U8 desc[UR36][R14.64+0x8], R13 ;  /* 0x0000080d0e00a986 */ /* 0x0003e2000c101124 */
[----:B------:R-:W-:Y:S01]  /*4450*/  ISETP.LT.OR P2, PT, R3, 0x2, !P3 ;  /* 0x000000020300780c */ /* 0x000fe20005f41670 */
[----:B------:R-:W-:-:S02]  /*4460*/  @!P4 IMAD R21, R38, R48, RZ ;  /* 0x000000302615c224 */ /* 0x000fc400078e02ff */
[----:B------:R-:W-:Y:S01]  /*4470*/  @!P0 IMAD R39, R39, R48, RZ ;  /* 0x0000003027278224 */ /* 0x000fe200078e02ff */
[----:B------:R2:W-:Y:S01]  /*4480*/  @!P1 STG.E.U8 desc[UR36][R8.64+0x9], R37 ;  /* 0x0000092508009986 */ /* 0x0005e2000c101124 */
[----:B------:R-:W-:-:S03]  /*4490*/  ISETP.GE.AND P1, PT, R51, 0x109, PT ;  /* 0x000001093300780c */ /* 0x000fc60003f26270 */
[----:B------:R3:W-:Y:S01]  /*44a0*/  @!P4 STG.E.U8 desc[UR36][R10.64+0x8], R21 ;  /* 0x000008150a00c986 */ /* 0x0007e2000c101124 */
[--C-:B0-----:R-:W-:Y:S01]  /*44b0*/  @!P5 IMAD.MOV.U32 R6, RZ, RZ, R10.reuse ;  /* 0x000000ffff06d224 */ /* 0x101fe200078e000a */
[C---:B------:R-:W-:Y:S01]  /*44c0*/  ISETP.LT.OR P4, PT, R3.reuse, 0x9, !P3 ;  /* 0x000000090300780c */ /* 0x040fe20005f81670 */
[--C-:B------:R-:W-:Y:S01]  /*44d0*/  @!P5 IMAD.MOV.U32 R7, RZ, RZ, R11.reuse ;  /* 0x000000ffff07d224 */ /* 0x100fe200078e000b */
[----:B------:R-:W-:Y:S01]  /*44e0*/  @!P0 STG.E.U8 desc[UR36][R10.64+0x9], R39 ;  /* 0x000009270a008986 */ /* 0x000fe2000c101124 */
[----:B------:R-:W-:Y:S01]  /*44f0*/  ISETP.LT.OR P0, PT, R3, 0x1, !P1 ;  /* 0x000000010300780c */ /* 0x000fe20004f01670 */
[----:B-1----:R-:W-:Y:S01]  /*4500*/  @!P5 IMAD R13, R5, 0x78, RZ ;  /* 0x00000078050dd824 */ /* 0x002fe200078e02ff */
[----:B------:R-:W-:Y:S01]  /*4510*/  ISETP.LT.OR P3, PT, R3, 0xa, !P3 ;  /* 0x0000000a0300780c */ /* 0x000fe20005f61670 */
[----:B--2---:R-:W-:Y:S02]  /*4520*/  @!P2 IMAD.MOV.U32 R8, RZ, RZ, R10 ;  /* 0x000000ffff08a224 */ /* 0x004fe400078e000a */
[----:B------:R-:W-:-:S02]  /*4530*/  @!P2 IMAD.MOV.U32 R9, RZ, RZ, R11 ;  /* 0x000000ffff09a224 */ /* 0x000fc400078e000b */
[----:B------:R-:W-:-:S04]  /*4540*/  @!P5 IMAD.WIDE.U32 R6, R4, 0x78, R6 ;  /* 0x000000780406d825 */ /* 0x000fc800078e0006 */
[----:B------:R-:W-:Y:S02]  /*4550*/  @!P2 IMAD R33, R5, 0x78, RZ ;  /* 0x000000780521a824 */ /* 0x000fe400078e02ff */
[----:B------:R-:W-:-:S04]  /*4560*/  @!P2 IMAD.WIDE.U32 R8, R4, 0x78, R8 ;  /* 0x000000780408a825 */ /* 0x000fc800078e0008 */
[----:B------:R-:W-:Y:S02]  /*4570*/  @!P5 IMAD.IADD R7, R13, 0x1, R7 ;  /* 0x000000010d07d824 */ /* 0x000fe400078e0207 */
[-C--:B------:R-:W-:Y:S02]  /*4580*/  @!P5 IMAD R15, R24, R48.reuse, RZ ;  /* 0x00000030180fd224 */ /* 0x080fe400078e02ff */
[----:B------:R-:W-:Y:S02]  /*4590*/  @!P2 IMAD.IADD R9, R33, 0x1, R9 ;  /* 0x000000012109a824 */ /* 0x000fe400078e0209 */
[-C--:B------:R-:W-:Y:S01]  /*45a0*/  @!P2 IMAD R25, R25, R48.reuse, RZ ;  /* 0x000000301919a224 */ /* 0x080fe200078e02ff */
[----:B------:R0:W-:Y:S01]  /*45b0*/  @!P5 STG.E.U8 desc[UR36][R6.64], R15 ;  /* 0x0000000f0600d986 */ /* 0x0001e2000c101124 */
[----:B------:R-:W-:Y:S01]  /*45c0*/  @!P0 IADD3 R12, P5, R10, UR41, RZ ;  /* 0x000000290a0c8c10 */ /* 0x000fe2000ffbe0ff */
[----:B------:R-:W-:Y:S02]  /*45d0*/  @!P3 IMAD.MOV.U32 R14, RZ, RZ, R10 ;  /* 0x000000ffff0eb224 */ /* 0x000fe400078e000a */
[----:B------:R1:W-:Y:S01]  /*45e0*/  @!P2 STG.E.U8 desc[UR36][R8.64+0x1], R25 ;  /* 0x000001190800a986 */ /* 0x0003e2000c101124 */
[----:B------:R-:W-:Y:S01]  /*45f0*/  ISETP.LT.OR P2, PT, R3, 0x2, !P1 ;  /* 0x000000020300780c */ /* 0x000fe20004f41670 */
[----:B------:R-:W-:Y:S01]  /*4600*/  @!P3 IMAD R33, R5, 0x78, RZ ;  /* 0x000000780521b824 */ /* 0x000fe200078e02ff */
[----:B------:R-:W-:Y:S01]  /*4610*/  @!P0 IADD3.X R13, R11, UR40, RZ, P5, !PT ;  /* 0x000000280b0d8c10 */ /* 0x000fe2000affe4ff */
[-C--:B---3--:R-:W-:Y:S01]  /*4620*/  @!P4 IMAD R21, R28, R48.reuse, RZ ;  /* 0x000000301c15c224 */ /* 0x088fe200078e02ff */
[----:B------:R-:W-:Y:S01]  /*4630*/  ISETP.LT.OR P5, PT, R3, 0x9, !P1 ;  /* 0x000000090300780c */ /* 0x000fe20004fa1670 */
[-C--:B------:R-:W-:Y:S01]  /*4640*/  @!P3 IMAD R29, R29, R48.reuse, RZ ;  /* 0x000000301d1db224 */ /* 0x080fe200078e02ff */
[----:B------:R-:W-:Y:S01]  /*4650*/  ISETP.LT.OR P1, PT, R3, 0xa, !P1 ;  /* 0x0000000a0300780c */ /* 0x000fe20004f21670 */
[----:B------:R-:W-:-:S02]  /*4660*/  @!P0 IMAD R3, R26, R48, RZ ;  /* 0x000000301a038224 */ /* 0x000fc400078e02ff */
[----:B0-----:R-:W-:Y:S02]  /*4670*/  @!P4 IMAD.MOV.U32 R6, RZ, RZ, R10 ;  /* 0x000000ffff06c224 */ /* 0x001fe400078e000a */
[--C-:B------:R-:W-:Y:S01]  /*4680*/  @!P4 IMAD.MOV.U32 R7, RZ, RZ, R11.reuse ;  /* 0x000000ffff07c224 */ /* 0x100fe200078e000b */
[----:B------:R0:W-:Y:S01]  /*4690*/  @!P0 STG.E.U8 desc[UR36][R12.64], R3 ;  /* 0x000000030c008986 */ /* 0x0001e2000c101124 */
[----:B------:R-:W-:Y:S02]  /*46a0*/  @!P3 IMAD.MOV.U32 R15, RZ, RZ, R11 ;  /* 0x000000ffff0fb224 */ /* 0x000fe400078e000b */
[----:B------:R-:W-:-:S04]  /*46b0*/  @!P4 IMAD.WIDE.U32 R6, R4, 0x78, R6 ;  /* 0x000000780406c825 */ /* 0x000fc800078e0006 */
[----:B------:R-:W-:Y:S01]  /*46c0*/  @!P3 IMAD.WIDE.U32 R14, R4, 0x78, R14 ;  /* 0x00000078040eb825 */ /* 0x000fe200078e000e */
[----:B------:R-:W-:-:S03]  /*46d0*/  @!P2 IADD3 R4, P0, R10, UR41, RZ ;  /* 0x000000290a04ac10 */ /* 0x000fc6000ff1e0ff */
[----:B-1----:R-:W-:Y:S01]  /*46e0*/  @!P4 IMAD R9, R5, 0x78, RZ ;  /* 0x000000780509c824 */ /* 0x002fe200078e02ff */
[----:B------:R-:W-:Y:S01]  /*46f0*/  @!P2 IADD3.X R5, R11, UR40, RZ, P0, !PT ;  /* 0x000000280b05ac10 */ /* 0x000fe200087fe4ff */
[-C--:B------:R-:W-:Y:S01]  /*4700*/  @!P2 IMAD R27, R27, R48.reuse, RZ ;  /* 0x000000301b1ba224 */ /* 0x080fe200078e02ff */
[----:B------:R-:W-:Y:S01]  /*4710*/  @!P5 IADD3 R8, P0, R10, UR41, RZ ;  /* 0x000000290a08dc10 */ /* 0x000fe2000ff1e0ff */
[----:B------:R-:W-:Y:S02]  /*4720*/  @!P4 IMAD.IADD R7, R9, 0x1, R7 ;  /* 0x000000010907c824 */ /* 0x000fe400078e0207 */
[----:B------:R-:W-:Y:S01]  /*4730*/  @!P3 IMAD.IADD R15, R33, 0x1, R15 ;  /* 0x00000001210fb824 */ /* 0x000fe200078e020f */
[----:B------:R-:W-:Y:S01]  /*4740*/  @!P5 IADD3.X R9, R11, UR40, RZ, P0, !PT ;  /* 0x000000280b09dc10 */ /* 0x000fe200087fe4ff */
[-C--:B------:R-:W-:Y:S01]  /*4750*/  @!P5 IMAD R25, R30, R48.reuse, RZ ;  /* 0x000000301e19d224 */ /* 0x080fe200078e02ff */
[----:B------:R-:W-:Y:S01]  /*4760*/  @!P1 IADD3 R10, P0, R10, UR41, RZ ;  /* 0x000000290a0a9c10 */ /* 0x000fe2000ff1e0ff */
[----:B------:R-:W-:Y:S01]  /*4770*/  @!P1 IMAD R31, R31, R48, RZ ;  /* 0x000000301f1f9224 */ /* 0x000fe200078e02ff */
[----:B------:R0:W-:Y:S02]  /*4780*/  @!P2 STG.E.U8 desc[UR36][R4.64+0x1], R27 ;  /* 0x0000011b0400a986 */ /* 0x0001e4000c101124 */
[----:B------:R-:W-:-:S02]  /*4790*/  @!P1 IADD3.X R11, R11, UR40, RZ, P0, !PT ;  /* 0x000000280b0b9c10 */ /* 0x000fc400087fe4ff */
[----:B------:R0:W-:Y:S04]  /*47a0*/  @!P4 STG.E.U8 desc[UR36][R6.64+0x8], R21 ;  /* 0x000008150600c986 */ /* 0x0001e8000c101124 */
[----:B------:R0:W-:Y:S04]  /*47b0*/  @!P3 STG.E.U8 desc[UR36][R14.64+0x9], R29 ;  /* 0x0000091d0e00b986 */ /* 0x0001e8000c101124 */
[----:B------:R0:W-:Y:S04]  /*47c0*/  @!P5 STG.E.U8 desc[UR36][R8.64+0x8], R25 ;  /* 0x000008190800d986 */ /* 0x0001e8000c101124 */
[----:B------:R0:W-:Y:S02]  /*47d0*/  @!P1 STG.E.U8 desc[UR36][R10.64+0x9], R31 ;  /* 0x0000091f0a009986 */ /* 0x0001e4000c101124 */
.L_x_38:
[----:B------:R-:W-:Y:S05]  /*47e0*/  BSYNC B0 ;  /* 0x0000000000007941 */ /* 0x000fea0003800000 */
.L_x_32:
[----:B------:R-:W-:Y:S01]  /*47f0*/  ULDC UR4, c[0x0][0xc] ;  /* 0x0000030000047ab9 */ /* 0x000fe20000000800 */
[----:B------:R-:W-:Y:S01]  /*4800*/  ULDC UR5, c[0x0][0x10] ;  /* 0x0000040000057ab9 */ /* 0x000fe20000000800 */
[----:B0-----:R-:W0:Y:S01]  /*4810*/  LDC R3, c[0x0][0x14] ;  /* 0x00000500ff037b82 */ /* 0x001e220000000800 */
[----:B------:R-:W-:Y:S01]  /*4820*/  UIMAD.WIDE.U32 UR4, UR4, UR5, URZ ;  /* 0x00000005040472a5 */ /* 0x000fe2000f8e003f */
[----:B------:R-:W-:Y:S02]  /*4830*/  IMAD.MOV.U32 R52, RZ, RZ, -0x1 ;  /* 0xffffffffff347424 */ /* 0x000fe400078e00ff */
[----:B------:R-:W-:-:S03]  /*4840*/  IMAD.MOV.U32 R53, RZ, RZ, -0x1 ;  /* 0xffffffffff357424 */ /* 0x000fc600078e00ff */
[----:B0-----:R-:W-:-:S04]  /*4850*/  IMAD.WIDE.U32 R16, R3, UR4, R16 ;  /* 0x0000000403107c25 */ /* 0x001fc8000f8e0010 */
[----:B------:R-:W-:Y:S01]  /*4860*/  IMAD R3, R3, UR5, RZ ;  /* 0x0000000503037c24 */ /* 0x000fe2000f8e02ff */
[----:B------:R-:W-:Y:S02]  /*4870*/  ULDC.64 UR4, c[0x0][0x650] ;  /* 0x0001940000047ab9 */ /* 0x000fe40000000a00 */
[----:B------:R-:W-:Y:S01]  /*4880*/  ISETP.GE.U32.AND P0, PT, R16, UR4, PT ;  /* 0x0000000410007c0c */ /* 0x000fe2000bf06070 */
[--C-:B------:R-:W-:Y:S01]  /*4890*/  IMAD.IADD R17, R17, 0x1, R3.reuse ;  /* 0x0000000111117824 */ /* 0x100fe200078e0203 */
[----:B------:R-:W-:-:S04]  /*48a0*/  PRMT R3, RZ, 0x7610, R3 ;  /* 0x00007610ff037816 */ /* 0x000fc80000000003 */
[----:B------:R-:W-:-:S13]  /*48b0*/  ISETP.GE.U32.AND.EX P0, PT, R17, UR5, PT, P0 ;  /* 0x0000000511007c0c */ /* 0x000fda000bf06100 */
[----:B------:R-:W-:Y:S05]  /*48c0*/  @P0 BRA `(.L_x_39) ;  /* 0x0000000400640947 */ /* 0x000fea0003800000 */
[----:B------:R-:W0:Y:S01]  /*48d0*/  S2R R12, SR_CTAID.X ;  /* 0x00000000000c7919 */ /* 0x000e220000002500 */
[----:B------:R-:W2:Y:S01]  /*48e0*/  LDC.64 R10, c[0x0][0x628] ;  /* 0x00018a00ff0a7b82 */ /* 0x000ea20000000a00 */
[----:B------:R-:W-:Y:S01]  /*48f0*/  ULDC UR4, c[0x0][0x150] ;  /* 0x0000540000047ab9 */ /* 0x000fe20000000800 */
[----:B------:R-:W-:Y:S01]  /*4900*/  IMAD.MOV.U32 R8, RZ, RZ, R16 ;  /* 0x000000ffff087224 */ /* 0x000fe200078e0010 */
[----:B------:R-:W3:Y:S01]  /*4910*/  S2R R24, SR_CTAID.Y ;  /* 0x0000000000187919 */ /* 0x000ee20000002600 */
[----:B------:R-:W-:-:S04]  /*4920*/  IMAD.MOV.U32 R9, RZ, RZ, R17 ;  /* 0x000000ffff097224 */ /* 0x000fc800078e0011 */
[----:B------:R-:W4:Y:S08]  /*4930*/  LDC R21, c[0x0][0x144] ;  /* 0x00005100ff157b82 */ /* 0x000f300000000800 */
[----:B------:R-:W1:Y:S08]  /*4940*/  LDC R0, c[0x0][0x630] ;  /* 0x00018c00ff007b82 */ /* 0x000e700000000800 */
[----:B------:R-:W1:Y:S01]  /*4950*/  LDC.64 R14, c[0x0][0x620] ;  /* 0x00018800ff0e7b82 */ /* 0x000e620000000a00 */
[----:B--2---:R-:W-:-:S04]  /*4960*/  ISETP.NE.U32.AND P0, PT, R10, RZ, PT ;  /* 0x000000ff0a00720c */ /* 0x004fc80003f05070 */
[----:B------:R-:W-:Y:S02]  /*4970*/  ISETP.NE.AND.EX P0, PT, R11, RZ, PT, P0 ;  /* 0x000000ff0b00720c */ /* 0x000fe40003f05300 */
[----:B0-----:R-:W-:-:S05]  /*4980*/  I2FP.F32.U32 R3, R12 ;  /* 0x0000000c00037245 */ /* 0x001fca0000201000 */
[----:B------:R-:W-:-:S04]  /*4990*/  FMUL R3, R3, UR4 ;  /* 0x0000000403037c20 */ /* 0x000fc80008400000 */
[----:B------:R0:W2:Y:S02]  /*49a0*/  F2I.U32.TRUNC.NTZ R20, R3 ;  /* 0x0000000300147305 */ /* 0x0000a4000020f000 */
[----:B---34-:R-:W-:Y:S05]  /*49b0*/  @!P0 BRA `(.L_x_40) ;  /* 0x0000000000288947 */ /* 0x018fea0003800000 */
[----:B0-----:R-:W0:Y:S02]  /*49c0*/  LDC R3, c[0x0][0x634] ;  /* 0x00018d00ff037b82 */ /* 0x001e240000000800 */
[----:B0-----:R-:W-:-:S05]  /*49d0*/  IADD3 R3, P0, R16, R3, RZ ;  /* 0x0000000310037210 */ /* 0x001fca0007f1e0ff */
[----:B------:R-:W-:-:S04]  /*49e0*/  IMAD.X R13, RZ, RZ, R17, P0 ;  /* 0x000000ffff0d7224 */ /* 0x000fc800000e0611 */
[----:B-1----:R-:W-:-:S04]  /*49f0*/  IMAD.WIDE.U32 R4, R13, R10, RZ ;  /* 0x0000000a0d047225 */ /* 0x002fc800078e00ff */
[----:B------:R-:W-:-:S04]  /*4a00*/  IMAD.WIDE.U32 R6, P0, R3, R11, R4 ;  /* 0x0000000b03067225 */ /* 0x000fc80007800004 */
[----:B------:R-:W-:-:S04]  /*4a10*/  IMAD.WIDE.U32 R4, R3, R10, RZ ;  /* 0x0000000a03047225 */ /* 0x000fc800078e00ff */
[----:B------:R-:W-:Y:S01]  /*4a20*/  IMAD.X R9, RZ, RZ, RZ, P0 ;  /* 0x000000ffff097224 */ /* 0x000fe200000e06ff */
[----:B------:R-:W-:Y:S01]  /*4a30*/  IADD3 RZ, P0, R5, R6, RZ ;  /* 0x0000000605ff7210 */ /* 0x000fe20007f1e0ff */
[----:B------:R-:W-:-:S04]  /*4a40*/  IMAD.MOV.U32 R8, RZ, RZ, R7 ;  /* 0x000000ffff087224 */ /* 0x000fc800078e0007 */
[----:B------:R-:W-:-:S08]  /*4a50*/  IMAD.WIDE.U32.X R8, R13, R11, R8, P0 ;  /* 0x0000000b0d087225 */ /* 0x000fd000000e0408 */
.L_x_40:
[----:B------:R-:W3:Y:S01]  /*4a60*/  LDC.64 R28, c[0x0][0x640] ;  /* 0x00019000ff1c7b82 */ /* 0x000ee20000000a00 */
[-CC-:B-1----:R-:W-:Y:S01]  /*4a70*/  SHF.R.U64 R53, R8, R0.reuse, R9.reuse ;  /* 0x0000000008357219 */ /* 0x182fe20000001209 */
[----:B--2---:R-:W-:Y:S01]  /*4a80*/  IMAD.MOV R20, RZ, RZ, -R20 ;  /* 0x000000ffff147224 */ /* 0x004fe200078e0a14 */
[----:B------:R-:W-:Y:S01]  /*4a90*/  SHF.R.U32.HI R0, RZ, R0, R9 ;  /* 0x00000000ff007219 */ /* 0x000fe20000011609 */
[----:B------:R-:W-:Y:S01]  /*4aa0*/  ULDC UR4, c[0x0][0x154] ;  /* 0x0000550000047ab9 */ /* 0x000fe20000000800 */
[----:B0-----:R-:W-:Y:S01]  /*4ab0*/  IADD3 R3, P0, RZ, -R53, RZ ;  /* 0x80000035ff037210 */ /* 0x001fe20007f1e0ff */
[----:B------:R-:W-:Y:S02]  /*4ac0*/  IMAD R21, R21, R20, R12 ;  /* 0x0000001415157224 */ /* 0x000fe400078e020c */
[----:B------:R-:W0:Y:S01]  /*4ad0*/  LDC R6, c[0x0][0x618] ;  /* 0x00018600ff067b82 */ /* 0x000e220000000800 */
[----:B------:R-:W-:Y:S02]  /*4ae0*/  IMAD.MOV.U32 R7, RZ, RZ, 0x1 ;  /* 0x00000001ff077424 */ /* 0x000fe400078e00ff */
[----:B------:R-:W-:-:S04]  /*4af0*/  IMAD.X R5, RZ, RZ, ~R0, P0 ;  /* 0x000000ffff057224 */ /* 0x000fc800000e0e00 */
[-C--:B------:R-:W-:Y:S01]  /*4b00*/  IMAD R0, R5, R14.reuse, RZ ;  /* 0x0000000e05007224 */ /* 0x080fe200078e02ff */
[----:B------:R-:W1:Y:S01]  /*4b10*/  LDC R8, c[0x0][0x608] ;  /* 0x00018200ff087b82 */ /* 0x000e620000000800 */
[----:B------:R-:W-:-:S04]  /*4b20*/  IMAD.WIDE.U32 R4, R3, R14, R16 ;  /* 0x0000000e03047225 */ /* 0x000fc800078e0010 */
[----:B------:R-:W-:Y:S01]  /*4b30*/  IMAD R3, R3, R15, R0 ;  /* 0x0000000f03037224 */ /* 0x000fe200078e0200 */
[----:B------:R-:W-:Y:S02]  /*4b40*/  I2FP.F32.U32 R0, R24 ;  /* 0x0000001800007245 */ /* 0x000fe40000201000 */
[----:B------:R-:W2:Y:S01]  /*4b50*/  LDC R26, c[0x0][0x658] ;  /* 0x00019600ff1a7b82 */ /* 0x000ea20000000800 */
[----:B------:R-:W-:Y:S01]  /*4b60*/  IMAD.IADD R3, R5, 0x1, R3 ;  /* 0x0000000105037824 */ /* 0x000fe200078e0203 */
[----:B---3--:R-:W-:Y:S01]  /*4b70*/  ISETP.NE.U32.AND P0, PT, R28, RZ, PT ;  /* 0x000000ff1c00720c */ /* 0x008fe20003f05070 */
[----:B------:R-:W-:Y:S01]  /*4b80*/  FMUL R0, R0, UR4 ;  /* 0x0000000400007c20 */ /* 0x000fe20008400000 */
[----:B------:R-:W-:Y:S02]  /*4b90*/  IMAD.MOV.U32 R5, RZ, RZ, -0x1 ;  /* 0xffffffffff057424 */ /* 0x000fe400078e00ff */
[----:B------:R-:W-:Y:S01]  /*4ba0*/  ISETP.NE.AND.EX P0, PT, R29, RZ, PT, P0 ;  /* 0x000000ff1d00720c */ /* 0x000fe20003f05300 */
[----:B------:R3:W4:Y:S01]  /*4bb0*/  F2I.U32.TRUNC.NTZ R13, R0 ;  /* 0x00000000000d7305 */ /* 0x000722000020f000 */
[----:B------:R-:W3:Y:S01]  /*4bc0*/  LDC R15, c[0x0][0x148] ;  /* 0x00005200ff0f7b82 */ /* 0x000ee20000000800 */
[----:B0-----:R-:W-:-:S02]  /*4bd0*/  SHF.R.U64 R12, R4, R6, R3 ;  /* 0x00000006040c7219 */ /* 0x001fc40000001203 */
[----:B------:R-:W-:-:S05]  /*4be0*/  SHF.R.U32.HI R3, RZ, R6, R3 ;  /* 0x00000006ff037219 */ /* 0x000fca0000011603 */
[----:B------:R-:W0:Y:S01]  /*4bf0*/  LDC R20, c[0x0][0x600] ;  /* 0x00018000ff147b82 */ /* 0x000e220000000800 */
[-CC-:B-1----:R-:W-:Y:S02]  /*4c00*/  SHF.R.U64 R10, R12, R8.reuse, R3.reuse ;  /* 0x000000080c0a7219 */ /* 0x182fe40000001203 */
[----:B------:R-:W-:-:S05]  /*4c10*/  SHF.R.U32.HI R3, RZ, R8, R3 ;  /* 0x00000008ff037219 */ /* 0x000fca0000011603 */
[----:B------:R-:W1:Y:S01]  /*4c20*/  LDC R27, c[0x0][0x648] ;  /* 0x00019200ff1b7b82 */ /* 0x000e620000000800 */
[-C--:B--2---:R-:W-:Y:S02]  /*4c30*/  SHF.L.U32 R4, R5, R26.reuse, RZ ;  /* 0x0000001a05047219 */ /* 0x084fe400000006ff */
[-CC-:B------:R-:W-:Y:S02]  /*4c40*/  SHF.R.U64 R14, R10, R26.reuse, R3.reuse ;  /* 0x0000001a0a0e7219 */ /* 0x180fe40000001203 */
[----:B------:R-:W-:Y:S02]  /*4c50*/  SHF.R.U32.HI R5, RZ, R26, R3 ;  /* 0x0000001aff057219 */ /* 0x000fe40000011603 */
[----:B------:R-:W-:Y:S01]  /*4c60*/  LOP3.LUT R25, RZ, R4, RZ, 0x33, !PT ;  /* 0x00000004ff197212 */ /* 0x000fe200078e33ff */
[----:B------:R-:W2:Y:S01]  /*4c70*/  LDC R30, c[0x0][0x638] ;  /* 0x00018e00ff1e7b82 */ /* 0x000ea20000000800 */
[----:B------:R-:W-:Y:S01]  /*4c80*/  SHF.L.U32 R26, R7, R26, RZ ;  /* 0x0000001a071a7219 */ /* 0x000fe200000006ff */
[----:B------:R-:W-:-:S06]  /*4c90*/  IMAD.MOV.U32 R4, RZ, RZ, R14 ;  /* 0x000000ffff047224 */ /* 0x000fcc00078e000e */
[----:B------:R-:W0:Y:S01]  /*4ca0*/  LDC R31, c[0x0][0x610] ;  /* 0x00018400ff1f7b82 */ /* 0x000e220000000800 */
[----:B----4-:R-:W-:Y:S05]  /*4cb0*/  @!P0 BRA `(.L_x_41) ;  /* 0x0000000000288947 */ /* 0x010fea0003800000 */
        /* <DEDUP_REMOVED lines=10> */
.L_x_41:
[----:B------:R-:W-:Y:S01]  /*4d60*/  ISETP.NE.AND P0, PT, R2, 0x1, PT ;  /* 0x000000010200780c */ /* 0x000fe20003f05270 */
[----:B0-----:R-:W-:Y:S01]  /*4d70*/  VIADD R7, R20, 0xffffffff ;  /* 0xffffffff14077836 */ /* 0x001fe20000000000 */
[----:B-1-3--:R-:W-:Y:S01]  /*4d80*/  SHF.R.U64 R0, R4, R27, R5 ;  /* 0x0000001b04007219 */ /* 0x00afe20000001205 */
[----:B------:R-:W-:Y:S01]  /*4d90*/  IMAD.MOV R13, RZ, RZ, -R13 ;  /* 0x000000ffff0d7224 */ /* 0x000fe200078e0a0d */
[----:B------:R-:W-:Y:S01]  /*4da0*/  LOP3.LUT R5, R10, R25, RZ, 0xc0, !PT ;  /* 0x000000190a057212 */ /* 0x000fe200078ec0ff */
[----:B------:R-:W-:Y:S01]  /*4db0*/  IMAD.MOV.U32 R4, RZ, RZ, 0x1 ;  /* 0x00000001ff047424 */ /* 0x000fe200078e00ff */
[----:B------:R-:W-:Y:S01]  /*4dc0*/  LOP3.LUT R12, R12, R7, RZ, 0xc0, !PT ;  /* 0x000000070c0c7212 */ /* 0x000fe200078ec0ff */
[----:B------:R-:W-:Y:S02]  /*4dd0*/  IMAD.MOV R3, RZ, RZ, -R0 ;  /* 0x000000ffff037224 */ /* 0x000fe400078e0a00 */
[----:B------:R-:W-:Y:S02]  /*4de0*/  IMAD R0, R26, R0, R5 ;  /* 0x000000001a007224 */ /* 0x000fe400078e0205 */
[----:B--2---:R-:W-:-:S02]  /*4df0*/  IMAD R3, R3, R30, R14 ;  /* 0x0000001e03037224 */ /* 0x004fc400078e020e */
[----:B------:R-:W-:Y:S02]  /*4e00*/  @P0 IMAD R21, R15, R13, R24 ;  /* 0x0000000d0f150224 */ /* 0x000fe400078e0218 */
[----:B------:R-:W-:Y:S01]  /*4e10*/  IMAD R5, R3, R20, R12 ;  /* 0x0000001403057224 */ /* 0x000fe200078e020c */
[----:B------:R-:W-:Y:S01]  /*4e20*/  PRMT R3, R4, 0x7610, R3 ;  /* 0x0000761004037816 */ /* 0x000fe20000000003 */
[----:B------:R-:W-:-:S05]  /*4e30*/  IMAD R0, R0, R31, R21 ;  /* 0x0000001f00007224 */ /* 0x000fca00078e0215 */
[----:B------:R-:W-:Y:S02]  /*4e40*/  SEL R52, R5, R0, !P0 ;  /* 0x0000000005347207 */ /* 0x000fe40004000000 */
[----:B------:R-:W-:-:S07]  /*4e50*/  SEL R0, R0, R5, !P0 ;  /* 0x0000000500007207 */ /* 0x000fce0004000000 */
.L_x_39:
[----:B------:R-:W-:Y:S01]  /*4e60*/  LOP3.LUT P0, RZ, R3, 0xff, RZ, 0xc0, !PT ;  /* 0x000000ff03ff7812 */ /* 0x000fe2000780c0ff */
[----:B------:R-:W-:-:S12]  /*4e70*/  IMAD.MOV.U32 R51, RZ, RZ, R0 ;  /* 0x000000ffff337224 */ /* 0x000fd800078e0000 */
[----:B------:R-:W-:Y:S05]  /*4e80*/  @P0 BRA `(.L_x_42) ;  /* 0xffffffc000d00947 */ /* 0x000fea000383ffff */
[----:B------:R-:W-:Y:S05]  /*4e90*/  EXIT ;  /* 0x000000000000794d */ /* 0x000fea0003800000 */
.L_x_7:
[----:B0-----:R-:W-:Y:S01]  /*4ea0*/  ULDC.64 UR4, c[0x0][0x650] ;  /* 0x0001940000047ab9 */ /* 0x001fe20000000a00 */
        /* <DEDUP_REMOVED lines=25> */
.L_x_44:
[----:B------:R-:W0:Y:S01]  /*5040*/  LDC.64 R28, c[0x0][0x640] ;  /* 0x00019000ff1c7b82 */ /* 0x000e220000000a00 */
[-CC-:B------:R-:W-:Y:S01]  /*5050*/  SHF.R.U64 R22, R12, R6.reuse, R13.reuse ;  /* 0x000000060c167219 */ /* 0x180fe2000000120d */
[----:B------:R-:W-:Y:S01]  /*5060*/  IMAD.MOV.U32 R30, RZ, RZ, 0x1 ;  /* 0x00000001ff1e7424 */ /* 0x000fe200078e00ff */
[----:B------:R-:W-:Y:S02]  /*5070*/  SHF.R.U32.HI R6, RZ, R6, R13 ;  /* 0x00000006ff067219 */ /* 0x000fe4000001160d */
        /* <DEDUP_REMOVED lines=8> */
[----:B------:R-:W-:Y:S01]  /*5100*/  IMAD.IADD R9, R9, 0x1, R11 ;  /* 0x0000000109097824 */ /* 0x000fe200078e020b */
[----:B0-----:R-:W-:-:S04]  /*5110*/  ISETP.NE.U32.AND P0, PT, R28, RZ, PT ;  /* 0x000000ff1c00720c */ /* 0x001fc80003f05070 */
[----:B------:R-:W-:Y:S02]  /*5120*/  ISETP.NE.AND.EX P0, PT, R29, RZ, PT, P0 ;  /* 0x000000ff1d00720c */ /* 0x000fe40003f05300 */
[----:B------:R-:W0:Y:S01]  /*5130*/  LDC R20, c[0x0][0x600] ;  /* 0x00018000ff147b82 */ /* 0x000e220000000800 */
[-CC-:B-1----:R-:W-:Y:S01]  /*5140*/  SHF.R.U64 R14, R8, R10.reuse, R9.reuse ;  /* 0x0000000a080e7219 */ /* 0x182fe20000001209 */
[----:B------:R-:W-:Y:S01]  /*5150*/  IMAD.MOV.U32 R8, RZ, RZ, -0x1 ;  /* 0xffffffffff087424 */ /* 0x000fe200078e00ff */
[----:B------:R-:W-:-:S05]  /*5160*/  SHF.R.U32.HI R9, RZ, R10, R9 ;  /* 0x0000000aff097219 */ /* 0x000fca0000011609 */
[----:B------:R-:W1:Y:S01]  /*5170*/  LDC R26, c[0x0][0x648] ;  /* 0x00019200ff1a7b82 */ /* 0x000e620000000800 */
[-CC-:B--2---:R-:W-:Y:S02]  /*5180*/  SHF.R.U64 R21, R14, R12.reuse, R9.reuse ;  /* 0x0000000c0e157219 */ /* 0x184fe40000001209 */
[----:B------:R-:W-:-:S05]  /*5190*/  SHF.R.U32.HI R6, RZ, R12, R9 ;  /* 0x0000000cff067219 */ /* 0x000fca0000011609 */
[----:B------:R-:W2:Y:S01]  /*51a0*/  LDC R27, c[0x0][0x638] ;  /* 0x00018e00ff1b7b82 */ /* 0x000ea20000000800 */
[-C--:B---3--:R-:W-:Y:S02]  /*51b0*/  SHF.L.U32 R8, R8, R25.reuse, RZ ;  /* 0x0000001908087219 */ /* 0x088fe400000006ff */
[-CC-:B------:R-:W-:Y:S02]  /*51c0*/  SHF.R.U64 R23, R21, R25.reuse, R6.reuse ;  /* 0x0000001915177219 */ /* 0x180fe40000001206 */
[----:B------:R-:W-:Y:S02]  /*51d0*/  LOP3.LUT R32, RZ, R8, RZ, 0x33, !PT ;  /* 0x00000008ff207212 */ /* 0x000fe400078e33ff */
[----:B------:R-:W-:Y:S01]  /*51e0*/  SHF.R.U32.HI R9, RZ, R25, R6 ;  /* 0x00000019ff097219 */ /* 0x000fe20000011606 */
[----:B------:R-:W3:Y:S01]  /*51f0*/  LDC R31, c[0x0][0x610] ;  /* 0x00018400ff1f7b82 */ /* 0x000ee20000000800 */
[----:B------:R-:W-:Y:S01]  /*5200*/  IMAD.MOV.U32 R8, RZ, RZ, R23 ;  /* 0x000000ffff087224 */ /* 0x000fe200078e0017 */
[----:B------:R-:W-:Y:S06]  /*5210*/  @!P0 BRA `(.L_x_45) ;  /* 0x0000000000288947 */ /* 0x000fec0003800000 */
        /* <DEDUP_REMOVED lines=10> */
.L_x_45:
[----:B------:R-:W-:Y:S02]  /*52c0*/  ISETP.NE.AND P0, PT, R2, 0x1, PT ;  /* 0x000000010200780c */ /* 0x000fe40003f05270 */
[----:B-1----:R-:W-:Y:S01]  /*52d0*/  SHF.R.U64 R6, R8, R26, R9 ;  /* 0x0000001a08067219 */ /* 0x002fe20000001209 */
[----:B0-----:R-:W-:Y:S01]  /*52e0*/  VIADD R9, R20, 0xffffffff ;  /* 0xffffffff14097836 */ /* 0x001fe20000000000 */
[----:B------:R-:W-:Y:S02]  /*52f0*/  SHF.L.U32 R30, R30, R25, RZ ;  /* 0x000000191e1e7219 */ /* 0x000fe400000006ff */
[----:B------:R-:W-:Y:S01]  /*5300*/  LOP3.LUT R5, R21, R32, RZ, 0xc0, !PT ;  /* 0x0000002015057212 */ /* 0x000fe200078ec0ff */
[----:B------:R-:W-:-:S04]  /*5310*/  IMAD.MOV R8, RZ, RZ, -R6 ;  /* 0x000000ffff087224 */ /* 0x000fc800078e0a06 */
[----:B------:R-:W-:Y:S01]  /*5320*/  IMAD R6, R30, R6, R5 ;  /* 0x000000061e067224 */ /* 0x000fe200078e0205 */
[----:B------:R-:W-:Y:S01]  /*5330*/  LOP3.LUT R5, R14, R9, RZ, 0xc0, !PT ;  /* 0x000000090e057212 */ /* 0x000fe200078ec0ff */
[----:B------:R-:W-:Y:S02]  /*5340*/  @P0 IMAD R3, R7, R24, R4 ;  /* 0x0000001807030224 */ /* 0x000fe400078e0204 */
[----:B--2---:R-:W-:Y:S02]  /*5350*/  IMAD R4, R8, R27, R23 ;  /* 0x0000001b08047224 */ /* 0x004fe400078e0217 */
[----:B---3--:R-:W-:Y:S02]  /*5360*/  IMAD R3, R6, R31, R3 ;  /* 0x0000001f06037224 */ /* 0x008fe400078e0203 */
[----:B------:R-:W-:Y:S02]  /*5370*/  IMAD R4, R4, R20, R5 ;  /* 0x0000001404047224 */ /* 0x000fe400078e0205 */
[----:B------:R-:W-:-:S02]  /*5380*/  IMAD.MOV.U32 R8, RZ, RZ, 0x1 ;  /* 0x00000001ff087424 */ /* 0x000fc400078e00ff */
[----:B------:R-:W-:Y:S01]  /*5390*/  IMAD.MOV.U32 R6, RZ, RZ, R22 ;  /* 0x000000ffff067224 */ /* 0x000fe200078e0016 */
[----:B------:R-:W-:Y:S02]  /*53a0*/  SEL R21, R4, R3, !P0 ;  /* 0x0000000304157207 */ /* 0x000fe40004000000 */
[----:B------:R-:W-:-:S07]  /*53b0*/  SEL R20, R3, R4, !P0 ;  /* 0x0000000403147207 */ /* 0x000fce0004000000 */
.L_x_43:
[----:B------:R-:W-:-:S08]  /*53c0*/  NOP ;  /* 0x0000000000007918 */ /* 0x000fd00000000000 */
[----:B------:R-:W0:-:S00]  /*53d0*/  USETMAXREG.DEALLOC.CTAPOOL 0x28 ;  /* 0x00000028000079c8 */ /* 0x000e0000080e0500 */
[----:B0-----:R-:W-:-:S13]  /*53e0*/  ISETP.NE.AND P0, PT, R0, RZ, PT ;  /* 0x000000ff0000720c */ /* 0x001fda0003f05270 */
[----:B------:R-:W-:Y:S05]  /*53f0*/  @P0 EXIT ;  /* 0x000000000000094d */ /* 0x000fea0003800000 */
[----:B------:R-:W-:Y:S01]  /*5400*/  LOP3.LUT P0, RZ, R8, 0xff, RZ, 0xc0, !PT ;  /* 0x000000ff08ff7812 */ /* 0x000fe2000780c0ff */
[----:B------:R-:W-:Y:S02]  /*5410*/  IMAD.MOV.U32 R0, RZ, RZ, 0x1 ;  /* 0x00000001ff007424 */ /* 0x000fe400078e00ff */
[----:B------:R-:W-:-:S10]  /*5420*/  IMAD.MOV.U32 R3, RZ, RZ, RZ ;  /* 0x000000ffff037224 */ /* 0x000fd400078e00ff */
[----:B------:R-:W-:Y:S05]  /*5430*/  @!P0 BRA `(.L_x_46) ;  /* 0x0000000c007c8947 */ /* 0x000fea0003800000 */
[----:B------:R-:W0:Y:S01]  /*5440*/  LDC R0, c[0x0][0x28c] ;  /* 0x0000a300ff007b82 */ /* 0x000e220000000800 */
[----:B------:R-:W1:Y:S01]  /*5450*/  S2R R10, SR_CgaCtaId ;  /* 0x00000000000a7919 */ /* 0x000e620000008800 */
[----:B------:R-:W-:Y:S01]  /*5460*/  ULDC UR5, c[0x0][0x658] ;  /* 0x0001960000057ab9 */ /* 0x000fe20000000800 */
[----:B------:R-:W-:Y:S01]  /*5470*/  UMOV UR7, 0xffffffff ;  /* 0xffffffff00077882 */ /* 0x000fe20000000000 */
[----:B------:R-:W-:Y:S01]  /*5480*/  ULDC UR6, c[0x0][0xc] ;  /* 0x0000030000067ab9 */ /* 0x000fe20000000800 */
[----:B------:R-:W-:Y:S01]  /*5490*/  USHF.L.U32 UR9, UR7, UR5, URZ ;  /* 0x0000000507097299 */ /* 0x000fe2000800063f */
[----:B------:R-:W-:Y:S01]  /*54a0*/  BSSY B0, `(.L_x_46) ;  /* 0x00000d8000007945 */ /* 0x000fe20003800000 */
[----:B------:R-:W-:Y:S01]  /*54b0*/  UMOV UR8, 0x1 ;  /* 0x0000000100087882 */ /* 0x000fe20000000000 */
[----:B------:R-:W-:Y:S01]  /*54c0*/  ULDC UR7, c[0x0][0x10] ;  /* 0x0000040000077ab9 */ /* 0x000fe20000000800 */
[----:B------:R-:W-:Y:S01]  /*54d0*/  USHF.L.U32 UR5, UR8, UR5, URZ ;  /* 0x0000000508057299 */ /* 0x000fe2000800063f */
[----:B------:R-:W-:Y:S01]  /*54e0*/  IMAD.MOV.U32 R9, RZ, RZ, 0x1 ;  /* 0x00000001ff097424 */ /* 0x000fe200078e00ff */
[----:B------:R-:W-:Y:S01]  /*54f0*/  UIMAD.WIDE.U32 UR6, UR6, UR7, URZ ;  /* 0x00000007060672a5 */ /* 0x000fe2000f8e003f */
[----:B------:R-:W-:Y:S01]  /*5500*/  LOP3.LUT R13, R19, 0x2, RZ, 0xfc, !PT ;  /* 0x00000002130d7812 */ /* 0x000fe200078efcff */
[----:B------:R-:W-:Y:S01]  /*5510*/  ULDC UR8, c[0x0][0x14] ;  /* 0x0000050000087ab9 */ /* 0x000fe20000000800 */
[----:B------:R-:W-:Y:S01]  /*5520*/  ULDC UR4, c[0x0][0x600] ;  /* 0x0001800000047ab9 */ /* 0x000fe20000000800 */
[----:B------:R-:W-:-:S02]  /*5530*/  UIMAD.WIDE.U32 UR30, UR6, UR8, URZ ;  /* 0x00000008061e72a5 */ /* 0x000fc4000f8e003f */
[----:B------:R-:W-:Y:S02]  /*5540*/  UIMAD UR7, UR7, UR8, URZ ;  /* 0x00000008070772a4 */ /* 0x000fe4000f8e023f */
[----:B------:R-:W-:Y:S02]  /*5550*/  UIADD3 UR4, UR4, -0x1, URZ ;  /* 0xffffffff04047890 */ /* 0x000fe4000fffe03f */
[----:B------:R-:W-:Y:S02]  /*5560*/  ULOP3.LUT UR6, URZ, UR9, URZ, 0x33, !UPT ;  /* 0x000000093f067292 */ /* 0x000fe4000f8e333f */
[----:B------:R-:W-:Y:S01]  /*5570*/  UIADD3 UR7, UR31, UR7, URZ ;  /* 0x000000071f077290 */ /* 0x000fe2000fffe03f */
[----:B0-----:R-:W-:Y:S01]  /*5580*/  VIADD R0, R0, 0xff ;  /* 0x000000ff00007836 */ /* 0x001fe20000000000 */
[----:B------:R-:W-:-:S04]  /*5590*/  ULDC.64 UR38, c[0x0][0x198] ;  /* 0x0000660000267ab9 */ /* 0x000fc80000000a00 */
[----:B------:R-:W-:-:S04]  /*55a0*/  SHF.R.S32.HI R3, RZ, 0x1f, R0 ;  /* 0x0000001fff037819 */ /* 0x000fc80000011400 */
[----:B------:R-:W-:Y:S01]  /*55b0*/  LEA.HI R8, R3, R0, RZ, 0x8 ;  /* 0x0000000003087211 */ /* 0x000fe200078f40ff */
[C---:B-1----:R-:W-:Y:S02]  /*55c0*/  IMAD.SHL.U32 R4, R10.reuse, 0x400, RZ ;  /* 0x000004000a047824 */ /* 0x042fe400078e00ff */
[----:B------:R-:W-:Y:S01]  /*55d0*/  IMAD.SHL.U32 R10, R10, 0x8, RZ ;  /* 0x000000080a0a7824 */ /* 0x000fe200078e00ff */
[----:B------:R-:W-:Y:S01]  /*55e0*/  SHF.R.S32.HI R8, RZ, 0x8, R8 ;  /* 0x00000008ff087819 */ /* 0x000fe20000011408 */
[----:B------:R-:W-:Y:S01]  /*55f0*/  IMAD.MOV.U32 R0, RZ, RZ, 0x1 ;  /* 0x00000001ff007424 */ /* 0x000fe200078e00ff */
[----:B------:R-:W-:Y:S01]  /*5600*/  LOP3.LUT R4, R4, 0x400, RZ, 0xc0, !PT ;  /* 0x0000040004047812 */ /* 0x000fe200078ec0ff */
[----:B------:R-:W-:Y:S01]  /*5610*/  IMAD.MOV.U32 R3, RZ, RZ, RZ ;  /* 0x000000ffff037224 */ /* 0x000fe200078e00ff */
[----:B------:R-:W-:Y:S01]  /*5620*/  LOP3.LUT R10, R10, 0x8, RZ, 0xc0, !PT ;  /* 0x000000080a0a7812 */ /* 0x000fe200078ec0ff */
[----:B------:R-:W-:Y:S01]  /*5630*/  VIADD R12, R8, 0x1 ;  /* 0x00000001080c7836 */ /* 0x000fe20000000000 */
[----:B------:R-:W-:-:S07]  /*5640*/  LOP3.LUT R11, R4, 0x30100, RZ, 0xfc, !PT ;  /* 0x00030100040b7812 */ /* 0x000fce00078efcff */
.L_x_57:
[----:B------:R-:W-:-:S03]  /*5650*/  UMOV UR8, 0xffffffff ;  /* 0xffffffff00087882 */ /* 0x000fc60000000000 */
[----:B------:R-:W-:Y:S05]  /*5660*/  BRA.DIV UR8, `(.L_x_47) ;  /* 0x0000000e08907947 */ /* 0x000fea000b800000 */
[----:B------:R-:W-:-:S13]  /*5670*/  ELECT P6, URZ, PT ;  /* 0x00000000003f782f */ /* 0x000fda00038c0000 */
.L_x_66:
[----:B------:R-:W0:Y:S01]  /*5680*/  LDC R4, c[0x0][0x28c] ;  /* 0x0000a300ff047b82 */ /* 0x000e220000000800 */
[----:B------:R-:W-:Y:S01]  /*5690*/  BSSY B1, `(.L_x_48) ;  /* 0x0000044000017945 */ /* 0x000fe20003800000 */
[----:B0-----:R-:W-:-:S13]  /*56a0*/  ISETP.LT.OR P6, PT, R4, 0x1, !P6 ;  /* 0x000000010400780c */ /* 0x001fda00077c1670 */
[----:B------:R-:W-:Y:S05]  /*56b0*/  @P6 BRA `(.L_x_49) ;  /* 0x0000000400046947 */ /* 0x000fea0003800000 */
[----:B------:R-:W-:Y:S02]  /*56c0*/  IMAD R22, R20, 0x180, RZ ;  /* 0x0000018014167824 */ /* 0x000fe400078e02ff */
[----:B------:R-:W-:Y:S02]  /*56d0*/  IMAD R21, R21, 0x10, R10 ;  /* 0x0000001015157824 */ /* 0x000fe400078e020a */
[----:B------:R-:W-:Y:S02]  /*56e0*/  IMAD.MOV.U32 R24, RZ, RZ, RZ ;  /* 0x000000ffff187224 */ /* 0x000fe400078e00ff */
[----:B------:R-:W-:Y:S02]  /*56f0*/  IMAD.MOV.U32 R4, RZ, RZ, R12 ;  /* 0x000000ffff047224 */ /* 0x000fe400078e000c */
[----:B------:R-:W-:Y:S02]  /*5700*/  IMAD.MOV.U32 R5, RZ, RZ, R0 ;  /* 0x000000ffff057224 */ /* 0x000fe400078e0000 */
[----:B------:R-:W-:-:S07]  /*5710*/  IMAD.MOV.U32 R14, RZ, RZ, R3 ;  /* 0x000000ffff0e7224 */ /* 0x000fce00078e0003 */
.L_x_52:
[----:B------:R-:W0:Y:S01]  /*5720*/  S2R R20, SR_CgaCtaId ;  /* 0x0000000000147919 */ /* 0x000e220000008800 */
[----:B------:R-:W-:Y:S02]  /*5730*/  MOV R7, 0x400 ;  /* 0x0000040000077802 */ /* 0x000fe40000000f00 */
[----:B------:R-:W-:-:S13]  /*5740*/  LOP3.LUT P1, RZ, R18, 0x7f, RZ, 0xc0, !PT ;  /* 0x0000007f12ff7812 */ /* 0x000fda000782c0ff */
[----:B------:R-:W1:Y:S01]  /*5750*/  @!P1 LDC R15, c[0x0][0x500] ;  /* 0x00014000ff0f9b82 */ /* 0x000e620000000800 */
[----:B0-----:R-:W-:Y:S02]  /*5760*/  LEA R23, R20, R7, 0x18 ;  /* 0x0000000714177211 */ /* 0x001fe400078ec0ff */
[----:B------:R-:W-:-:S03]  /*5770*/  SHF.L.U32 R7, R5, 0x1f, RZ ;  /* 0x0000001f05077819 */ /* 0x000fc600000006ff */
[----:B------:R-:W-:-:S04]  /*5780*/  IMAD R20, R14, 0x8, R23 ;  /* 0x000000080e147824 */ /* 0x000fc800078e0217 */
[----:B------:R-:W0:Y:S02]  /*5790*/  SYNCS.PHASECHK.TRANS64.TRYWAIT P0, [R20+URZ+0x10], R7 ;  /* 0x00001007140075a7 */ /* 0x000e24000800017f */
[----:B01----:R-:W-:Y:S05]  /*57a0*/  @!P0 BRA `(.L_x_50) ;  /* 0x0000000c00608947 */ /* 0x003fea0003800000 */
.L_x_67:
[----:B0-----:R-:W-:Y:S01]  /*57b0*/  PRMT R7, R13, 0x9910, RZ ;  /* 0x000099100d077816 */ /* 0x001fe200000000ff */
[----:B------:R0:W-:Y:S03]  /*57c0*/  @!P1 SYNCS.ARRIVE.TRANS64 RZ, [R20+URZ], R15 ;  /* 0x0000000f14ff99a7 */ /* 0x0001e6000800003f */
[----:B------:R-:W-:-:S13]  /*57d0*/  ISETP.NE.AND P0, PT, R7, 0x2, PT ;  /* 0x000000020700780c */ /* 0x000fda0003f05270 */
[----:B0-----:R-:W-:Y:S05]  /*57e0*/  @P0 BRA `(.L_x_51) ;  /* 0x0000000000040947 */ /* 0x001fea0003800000 */
[----:B------:R-:W-:Y:S01]  /*57f0*/  BPT.TRAP 0x1 ;  /* 0x000000040000795c */ /* 0x000fe20000300000 */
.L_x_51:
[----:B------:R-:W-:Y:S01]  /*5800*/  IMAD R7, R14, 0x18000, R23 ;  /* 0x000180000e077824 */ /* 0x000fe200078e0217 */
[----:B------:R-:W-:Y:S01]  /*5810*/  R2UR UR8, R23 ;  /* 0x00000000170872ca */ /* 0x000fe200000e0000 */
[----:B------:R-:W-:Y:S01]  /*5820*/  VIADD R4, R4, 0xffffffff ;  /* 0xffffffff04047836 */ /* 0x000fe20000000000 */
[----:B------:R-:W-:Y:S01]  /*5830*/  R2UR UR26, R24 ;  /* 0x00000000181a72ca */ /* 0x000fe200000e0000 */
[----:B------:R-:W-:Y:S01]  /*5840*/  UIADD3 UR14, UP0, UR38, 0xf0, URZ ;  /* 0x000000f0260e7890 */ /* 0x000fe2000ff1e03f */
[----:B------:R-:W-:Y:S01]  /*5850*/  R2UR UR16, R7 ;  /* 0x00000000071072ca */ /* 0x000fe200000e0000 */
[----:B------:R-:W-:Y:S01]  /*5860*/  IMAD R7, R14, 0x1000, R11 ;  /* 0x000010000e077824 */ /* 0x000fe200078e020b */
[----:B------:R-:W-:Y:S01]  /*5870*/  R2UR UR25, R20 ;  /* 0x00000000141972ca */ /* 0x000fe200000e0000 */
[----:B------:R-:W-:Y:S01]  /*5880*/  UIADD3 UR40, UP1, UR38, 0x1f0, URZ ;  /* 0x000001f026287890 */ /* 0x000fe2000ff3e03f */
[----:B------:R-:W-:Y:S01]  /*5890*/  R2UR UR28, R6 ;  /* 0x00000000061c72ca */ /* 0x000fe200000e0000 */
[----:B------:R-:W-:Y:S01]  /*58a0*/  UIADD3.X UR15, URZ, UR39, URZ, UP0, !UPT ;  /* 0x000000273f0f7290 */ /* 0x000fe200087fe43f */
[----:B------:R-:W-:Y:S01]  /*58b0*/  R2UR UR32, R7 ;  /* 0x00000000072072ca */ /* 0x000fe200000e0000 */
[----:B------:R-:W-:Y:S01]  /*58c0*/  UIADD3.X UR41, URZ, UR39, URZ, UP1, !UPT ;  /* 0x000000273f297290 */ /* 0x000fe20008ffe43f */
[----:B------:R-:W-:Y:S01]  /*58d0*/  R2UR UR27, R22 ;  /* 0x00000000161b72ca */ /* 0x000fe200000e0000 */
[----:B------:R-:W-:Y:S01]  /*58e0*/  VIADD R14, R14, 0x1 ;  /* 0x000000010e0e7836 */ /* 0x000fe20000000000 */
[----:B------:R-:W-:Y:S01]  /*58f0*/  R2UR UR35, R21 ;  /* 0x00000000152372ca */ /* 0x000fe200000e0000 */
[----:B------:R-:W-:Y:S01]  /*5900*/  UIADD3 UR18, UR26, 0x80, URZ ;  /* 0x000000801a127890 */ /* 0x000fe2000fffe03f */
[----:B------:R-:W-:Y:S01]  /*5910*/  ISETP.GT.AND P1, PT, R4, 0x1, PT ;  /* 0x000000010400780c */ /* 0x000fe20003f24270 */
[----:B------:R-:W-:Y:S01]  /*5920*/  UIADD3 UR24, UR16, 0x100, URZ ;  /* 0x0000010010187890 */ /* 0x000fe2000fffe03f */
[----:B------:R-:W-:Y:S01]  /*5930*/  ISETP.NE.AND P0, PT, R14, 0x2, PT ;  /* 0x000000020e00780c */ /* 0x000fe20003f05270 */
[----:B------:R-:W-:Y:S01]  /*5940*/  UIADD3 UR16, UR16, 0xc100, URZ ;  /* 0x0000c10010107890 */ /* 0x000fe2000fffe03f */
[----:B------:R-:W-:Y:S01]  /*5950*/  VIADD R24, R24, 0x100 ;  /* 0x0000010018187836 */ /* 0x000fe20000000000 */
[----:B------:R-:W-:Y:S01]  /*5960*/  UMOV UR22, 0x0 ;  /* 0x0000000000167882 */ /* 0x000fe20000000000 */
[----:B------:R-:W-:Y:S01]  /*5970*/  UMOV UR23, 0x10000000 ;  /* 0x1000000000177882 */ /* 0x000fe20000000000 */
[----:B------:R-:W-:Y:S01]  /*5980*/  UIADD3 UR32, UR8, UR32, URZ ;  /* 0x0000002008207290 */ /* 0x000fe2000fffe03f */
[----:B------:R-:W-:Y:S01]  /*5990*/  SEL R20, RZ, 0x1, P0 ;  /* 0x00000001ff147807 */ /* 0x000fe20000000000 */
[----:B------:R-:W-:Y:S01]  /*59a0*/  UMOV UR17, UR25 ;  /* 0x0000001900117c82 */ /* 0x000fe20008000000 */
[----:B------:R-:W-:Y:S01]  /*59b0*/  UMOV UR20, UR28 ;  /* 0x0000001c00147c82 */ /* 0x000fe20008000000 */
[----:B------:R-:W-:Y:S01]  /*59c0*/  UIADD3 UR8, UR32, 0x800, URZ ;  /* 0x0000080020087890 */ /* 0x000fe2000fffe03f */
[----:B------:R0:W-:Y:S01]  /*59d0*/  UTMALDG.3D [UR24], [UR14], desc[UR22] ;  /* 0x000016180e0075b4 */ /* 0x0001e20008011000 */
[----:B------:R-:W-:Y:S01]  /*59e0*/  UMOV UR19, UR27 ;  /* 0x0000001b00137c82 */ /* 0x000fe20008000000 */
[----:B------:R-:W-:Y:S01]  /*59f0*/  UMOV UR13, 0x30000 ;  /* 0x00030000000d7882 */ /* 0x000fe20000000000 */
[----:B------:R-:W-:Y:S01]  /*5a00*/  UMOV UR33, UR25 ;  /* 0x0000001900217c82 */ /* 0x000fe20008000000 */
[----:B------:R-:W-:Y:S01]  /*5a10*/  UMOV UR34, UR26 ;  /* 0x0000001a00227c82 */ /* 0x000fe20008000000 */
[----:B------:R-:W-:Y:S01]  /*5a20*/  UMOV UR36, UR28 ;  /* 0x0000001c00247c82 */ /* 0x000fe20008000000 */
[----:B------:R-:W-:Y:S01]  /*5a30*/  UMOV UR9, UR25 ;  /* 0x0000001900097c82 */ /* 0x000fe20008000000 */
[----:B------:R-:W-:Y:S01]  /*5a40*/  UMOV UR12, UR28 ;  /* 0x0000001c000c7c82 */ /* 0x000fe20008000000 */
[----:B------:R-:W-:Y:S01]  /*5a50*/  UMOV UR11, UR35 ;  /* 0x00000023000b7c82 */ /* 0x000fe20008000000 */
[----:B------:R0:W-:Y:S01]  /*5a60*/  UTMALDG.3D [UR16], [UR14], desc[UR22] ;  /* 0x000016100e0075b4 */ /* 0x0001e20008011000 */
[----:B------:R-:W-:Y:S01]  /*5a70*/  UMOV UR10, UR18 ;  /* 0x00000012000a7c82 */ /* 0x000fe20008000000 */
[----:B------:R-:W-:-:S02]  /*5a80*/  LOP3.LUT R5, R5, R20, RZ, 0x3c, !PT ;  /* 0x0000001405057212 */ /* 0x000fc400078e3cff */
[----:B------:R-:W-:Y:S01]  /*5a90*/  SEL R14, R14, RZ, P0 ;  /* 0x000000ff0e0e7207 */ /* 0x000fe20000000000 */
[----:B------:R0:W-:Y:S01]  /*5aa0*/  UTMALDG.3D.MULTICAST [UR32], [UR40], UR13, desc[UR22] ;  /* 0x00001620280073b4 */ /* 0x0001e2000801180d */
[----:B------:R0:W-:Y:S02]  /*5ab0*/  UTMALDG.3D.MULTICAST [UR8], [UR40], UR13, desc[UR22] ;  /* 0x00001608280073b4 */ /* 0x0001e4000801180d */
[----:B0-----:R-:W-:Y:S05]  /*5ac0*/  @P1 BRA `(.L_x_52) ;  /* 0xfffffffc00141947 */ /* 0x001fea000383ffff */
.L_x_49:
[----:B------:R-:W-:Y:S05]  /*5ad0*/  BSYNC B1 ;  /* 0x0000000000017941 */ /* 0x000fea0003800000 */
.L_x_48:
[----:B------:R-:W-:Y:S01]  /*5ae0*/  LOP3.LUT P1, RZ, R9, 0xff, RZ, 0xc0, !PT ;  /* 0x000000ff09ff7812 */ /* 0x000fe2000782c0ff */
[----:B------:R-:W-:Y:S01]  /*5af0*/  IMAD.IADD R3, R8, 0x1, R3 ;  /* 0x0000000108037824 */ /* 0x000fe200078e0203 */
[----:B------:R-:W-:Y:S01]  /*5b00*/  IADD3 R16, P2, R16, UR30, RZ ;  /* 0x0000001e10107c10 */ /* 0x000fe2000ff5e0ff */
[----:B------:R-:W-:Y:S01]  /*5b10*/  ULDC.64 UR8, c[0x0][0x650] ;  /* 0x0001940000087ab9 */ /* 0x000fe20000000a00 */
[----:B------:R-:W-:Y:S01]  /*5b20*/  BSSY B1, `(.L_x_53) ;  /* 0x000006d000017945 */ /* 0x000fe20003800000 */
[----:B------:R-:W-:Y:S01]  /*5b30*/  IMAD.MOV.U32 R20, RZ, RZ, -0x1 ;  /* 0xffffffffff147424 */ /* 0x000fe200078e00ff */
[----:B------:R-:W-:Y:S01]  /*5b40*/  ISETP.GT.U32.AND P0, PT, R3, 0x1, PT ;  /* 0x000000010300780c */ /* 0x000fe20003f04070 */
[----:B------:R-:W-:Y:S01]  /*5b50*/  IMAD.MOV.U32 R21, RZ, RZ, -0x1 ;  /* 0xffffffffff157424 */ /* 0x000fe200078e00ff */
[----:B------:R-:W-:Y:S02]  /*5b60*/  SHF.R.U32.HI R4, RZ, 0x1, R3 ;  /* 0x00000001ff047819 */ /* 0x000fe40000011603 */
[----:B------:R-:W-:-:S02]  /*5b70*/  ISETP.LT.U32.AND P0, PT, R8, 0x2, P0 ;  /* 0x000000020800780c */ /* 0x000fc40000701070 */
[----:B------:R-:W-:Y:S01]  /*5b80*/  IADD3.X R17, R17, UR7, RZ, P2, !PT ;  /* 0x0000000711117c10 */ /* 0x000fe200097fe4ff */
[----:B------:R-:W0:Y:S01]  /*5b90*/  @P1 S2R R6, SR_CgaCtaId ;  /* 0x0000000000061919 */ /* 0x000e220000008800 */
[----:B------:R-:W-:Y:S02]  /*5ba0*/  @P1 MOV R5, 0x400 ;  /* 0x0000040000051802 */ /* 0x000fe40000000f00 */
[----:B------:R-:W-:Y:S02]  /*5bb0*/  ISETP.GE.U32.AND P2, PT, R16, UR8, PT ;  /* 0x0000000810007c0c */ /* 0x000fe4000bf46070 */
[----:B------:R-:W-:Y:S02]  /*5bc0*/  LOP3.LUT R4, R4, 0x1, RZ, 0xc0, !PT ;  /* 0x0000000104047812 */ /* 0x000fe400078ec0ff */
[----:B------:R-:W-:Y:S02]  /*5bd0*/  LOP3.LUT R3, R3, 0x1, RZ, 0xc0, !PT ;  /* 0x0000000103037812 */ /* 0x000fe400078ec0ff */
[----:B------:R-:W-:-:S02]  /*5be0*/  PRMT R9, RZ, 0x7610, R9 ;  /* 0x00007610ff097816 */ /* 0x000fc40000000009 */
[----:B0-----:R-:W-:Y:S01]  /*5bf0*/  @P1 LEA R5, R6, R5, 0x18 ;  /* 0x0000000506051211 */ /* 0x001fe200078ec0ff */
[----:B------:R-:W-:-:S03]  /*5c00*/  IMAD.MOV.U32 R6, RZ, RZ, -0x1 ;  /* 0xffffffffff067424 */ /* 0x000fc600078e00ff */
[----:B------:R0:W-:Y:S01]  /*5c10*/  @P1 SYNCS.ARRIVE.TRANS64.A1T0 RZ, [R5+URZ+0x38], RZ ;  /* 0x000038ff05ff19a7 */ /* 0x0001e2000810003f */
[----:B------:R-:W-:-:S04]  /*5c20*/  ISETP.NE.U32.AND P1, PT, R4, 0x1, PT ;  /* 0x000000010400780c */ /* 0x000fc80003f25070 */
[----:B------:R-:W-:Y:S02]  /*5c30*/  ISETP.GT.U32.AND P1, PT, R8, 0x1, !P1 ;  /* 0x000000010800780c */ /* 0x000fe40004f24070 */
[----:B0-----:R-:W-:Y:S02]  /*5c40*/  SEL R5, RZ, 0x1, !P0 ;  /* 0x00000001ff057807 */ /* 0x001fe40004000000 */
[----:B------:R-:W-:Y:S02]  /*5c50*/  ISETP.GE.U32.AND.EX P0, PT, R17, UR9, PT, P2 ;  /* 0x0000000911007c0c */ /* 0x000fe4000bf06120 */
[----:B------:R-:W-:-:S04]  /*5c60*/  SEL R4, RZ, 0x1, !P1 ;  /* 0x00000001ff047807 */ /* 0x000fc80004800000 */
[----:B------:R-:W-:Y:S02]  /*5c70*/  LOP3.LUT R0, R4, R0, R5, 0x96, !PT ;  /* 0x0000000004007212 */ /* 0x000fe400078e9605 */
[----:B------:R-:W-:-:S05]  /*5c80*/  PRMT R4, RZ, 0x7610, R4 ;  /* 0x00007610ff047816 */ /* 0x000fca0000000004 */
[----:B------:R-:W-:Y:S05]  /*5c90*/  @P0 BRA `(.L_x_54) ;  /* 0x0000000400540947 */ /* 0x000fea0003800000 */
[----:B------:R-:W0:Y:S01]  /*5ca0*/  S2R R15, SR_CTAID.X ;  /* 0x00000000000f7919 */ /* 0x000e220000002500 */
[----:B------:R-:W-:Y:S01]  /*5cb0*/  ULDC.64 UR8, c[0x0][0x628] ;  /* 0x00018a0000087ab9 */ /* 0x000fe20000000a00 */
[----:B------:R-:W-:Y:S01]  /*5cc0*/  ULDC UR11, c[0x0][0x630] ;  /* 0x00018c00000b7ab9 */ /* 0x000fe20000000800 */
[----:B------:R-:W-:Y:S01]  /*5cd0*/  ISETP.NE.U32.AND P0, PT, RZ, UR8, PT ;  /* 0x00000008ff007c0c */ /* 0x000fe2000bf05070 */
[----:B------:R-:W1:Y:S01]  /*5ce0*/  S2R R20, SR_CTAID.Y ;  /* 0x0000000000147919 */ /* 0x000e620000002600 */
[----:B------:R-:W-:Y:S01]  /*5cf0*/  ULDC UR12, c[0x0][0x150] ;  /* 0x00005400000c7ab9 */ /* 0x000fe20000000800 */
[----:B------:R-:W-:Y:S01]  /*5d00*/  IMAD.MOV.U32 R4, RZ, RZ, R16 ;  /* 0x000000ffff047224 */ /* 0x000fe200078e0010 */
[----:B------:R-:W-:Y:S01]  /*5d10*/  ISETP.NE.AND.EX P0, PT, RZ, UR9, PT, P0 ;  /* 0x00000009ff007c0c */ /* 0x000fe2000bf05300 */
[----:B------:R-:W-:Y:S01]  /*5d20*/  IMAD.MOV.U32 R5, RZ, RZ, R17 ;  /* 0x000000ffff057224 */ /* 0x000fe200078e0011 */
[----:B0-----:R-:W-:-:S11]  /*5d30*/  I2FP.F32.U32 R22, R15 ;  /* 0x0000000f00167245 */ /* 0x001fd60000201000 */
[----:B------:R-:W-:Y:S05]  /*5d40*/  @!P0 BRA `(.L_x_55) ;  /* 0x0000000000288947 */ /* 0x000fea0003800000 */
[----:B------:R-:W-:Y:S02]  /*5d50*/  ULDC UR10, c[0x0][0x634] ;  /* 0x00018d00000a7ab9 */ /* 0x000fe40000000800 */
[----:B------:R-:W-:-:S05]  /*5d60*/  IADD3 R5, P0, R16, UR10, RZ ;  /* 0x0000000a10057c10 */ /* 0x000fca000ff1e0ff */
[----:B------:R-:W-:-:S04]  /*5d70*/  IMAD.X R21, RZ, RZ, R17, P0 ;  /* 0x000000ffff157224 */ /* 0x000fc800000e0611 */
[----:B------:R-:W-:-:S04]  /*5d80*/  IMAD.WIDE.U32 R6, R21, UR8, RZ ;  /* 0x0000000815067c25 */ /* 0x000fc8000f8e00ff */
[----:B------:R-:W-:-:S04]  /*5d90*/  IMAD.WIDE.U32 R6, P0, R5, UR9, R6 ;  /* 0x0000000905067c25 */ /* 0x000fc8000f800006 */
[----:B------:R-:W-:-:S04]  /*5da0*/  IMAD.WIDE.U32 R4, R5, UR8, RZ ;  /* 0x0000000805047c25 */ /* 0x000fc8000f8e00ff */
[----:B------:R-:W-:Y:S01]  /*5db0*/  IMAD.MOV.U32 R4, RZ, RZ, R7 ;  /* 0x000000ffff047224 */ /* 0x000fe200078e0007 */
[----:B------:R-:W-:Y:S01]  /*5dc0*/  IADD3 RZ, P1, R5, R6, RZ ;  /* 0x0000000605ff7210 */ /* 0x000fe20007f3e0ff */
[----:B------:R-:W-:-:S04]  /*5dd0*/  IMAD.X R5, RZ, RZ, RZ, P0 ;  /* 0x000000ffff057224 */ /* 0x000fc800000e06ff */
[----:B------:R-:W-:-:S08]  /*5de0*/  IMAD.WIDE.U32.X R4, R21, UR9, R4, P1 ;  /* 0x0000000915047c25 */ /* 0x000fd000088e0404 */
.L_x_55:
[--C-:B------:R-:W-:Y:S01]  /*5df0*/  SHF.R.U64 R14, R4, UR11, R5.reuse ;  /* 0x0000000b040e7c19 */ /* 0x100fe20008001205 */
[----:B------:R-:W-:Y:S01]  /*5e00*/  FMUL R22, R22, UR12 ;  /* 0x0000000c16167c20 */ /* 0x000fe20008400000 */
[----:B------:R-:W-:Y:S01]  /*5e10*/  SHF.R.U32.HI R4, RZ, UR11, R5 ;  /* 0x0000000bff047c19 */ /* 0x000fe20008011605 */
[----:B------:R-:W0:Y:S01]  /*5e20*/  LDC R6, c[0x0][0x144] ;  /* 0x00005100ff067b82 */ /* 0x000e220000000800 */
[----:B------:R-:W-:Y:S01]  /*5e30*/  IADD3 R5, P0, RZ, -R14, RZ ;  /* 0x8000000eff057210 */ /* 0x000fe20007f1e0ff */
[----:B------:R-:W-:Y:S01]  /*5e40*/  ULDC UR10, c[0x0][0x154] ;  /* 0x00005500000a7ab9 */ /* 0x000fe20000000800 */
[----:B-1----:R-:W-:Y:S01]  /*5e50*/  I2FP.F32.U32 R7, R20 ;  /* 0x0000001400077245 */ /* 0x002fe20000201000 */
[----:B------:R-:W1:Y:S01]  /*5e60*/  F2I.U32.TRUNC.NTZ R22, R22 ;  /* 0x0000001600167305 */ /* 0x000e62000020f000 */
[----:B------:R-:W-:Y:S01]  /*5e70*/  ULDC.64 UR8, c[0x0][0x620] ;  /* 0x0001880000087ab9 */ /* 0x000fe20000000a00 */
[----:B------:R-:W-:Y:S01]  /*5e80*/  IMAD.X R4, RZ, RZ, ~R4, P0 ;  /* 0x000000ffff047224 */ /* 0x000fe200000e0e04 */
[----:B------:R-:W-:Y:S01]  /*5e90*/  ISETP.NE.AND P2, PT, R2, 0x1, PT ;  /* 0x000000010200780c */ /* 0x000fe20003f45270 */
[----:B------:R-:W-:Y:S01]  /*5ea0*/  FMUL R23, R7, UR10 ;  /* 0x0000000a07177c20 */ /* 0x000fe20008400000 */
[----:B------:R-:W2:Y:S01]  /*5eb0*/  LDC R25, c[0x0][0x148] ;  /* 0x00005200ff197b82 */ /* 0x000ea20000000800 */
[----:B------:R-:W-:Y:S01]  /*5ec0*/  IMAD R4, R4, UR8, RZ ;  /* 0x0000000804047c24 */ /* 0x000fe2000f8e02ff */
[----:B------:R-:W-:-:S02]  /*5ed0*/  ULDC.64 UR10, c[0x0][0x640] ;  /* 0x00019000000a7ab9 */ /* 0x000fc40000000a00 */
[----:B------:R-:W-:Y:S01]  /*5ee0*/  ISETP.NE.U32.AND P0, PT, RZ, UR10, PT ;  /* 0x0000000aff007c0c */ /* 0x000fe2000bf05070 */
[----:B------:R-:W3:Y:S01]  /*5ef0*/  F2I.U32.TRUNC.NTZ R23, R23 ;  /* 0x0000001700177305 */ /* 0x000ee2000020f000 */
[C---:B------:R-:W-:Y:S02]  /*5f00*/  IMAD R7, R5.reuse, UR9, R4 ;  /* 0x0000000905077c24 */ /* 0x040fe4000f8e0204 */
[----:B------:R-:W-:Y:S01]  /*5f10*/  IMAD.WIDE.U32 R4, R5, UR8, R16 ;  /* 0x0000000805047c25 */ /* 0x000fe2000f8e0010 */
[----:B------:R-:W-:Y:S01]  /*5f20*/  ULDC UR8, c[0x0][0x618] ;  /* 0x0001860000087ab9 */ /* 0x000fe20000000800 */
[----:B------:R-:W-:Y:S02]  /*5f30*/  ISETP.NE.AND.EX P0, PT, RZ, UR11, PT, P0 ;  /* 0x0000000bff007c0c */ /* 0x000fe4000bf05300 */
[----:B------:R-:W-:Y:S02]  /*5f40*/  IMAD.IADD R5, R5, 0x1, R7 ;  /* 0x0000000105057824 */ /* 0x000fe400078e0207 */
[----:B-1----:R-:W-:-:S03]  /*5f50*/  IMAD.MOV R22, RZ, RZ, -R22 ;  /* 0x000000ffff167224 */ /* 0x002fc600078e0a16 */
[----:B------:R-:W-:Y:S01]  /*5f60*/  SHF.R.U64 R21, R4, UR8, R5 ;  /* 0x0000000804157c19 */ /* 0x000fe20008001205 */
[----:B0-----:R-:W-:Y:S01]  /*5f70*/  IMAD R15, R6, R22, R15 ;  /* 0x00000016060f7224 */ /* 0x001fe200078e020f */
[----:B------:R-:W-:Y:S01]  /*5f80*/  SHF.R.U32.HI R4, RZ, UR8, R5 ;  /* 0x00000008ff047c19 */ /* 0x000fe20008011605 */
[----:B------:R-:W-:Y:S01]  /*5f90*/  ULDC UR8, c[0x0][0x608] ;  /* 0x0001820000087ab9 */ /* 0x000fe20000000800 */
[----:B---3--:R-:W-:Y:S02]  /*5fa0*/  IMAD.MOV R6, RZ, RZ, -R23 ;  /* 0x000000ffff067224 */ /* 0x008fe400078e0a17 */
[--C-:B------:R-:W-:Y:S02]  /*5fb0*/  SHF.R.U64 R22, R21, UR8, R4.reuse ;  /* 0x0000000815167c19 */ /* 0x100fe40008001204 */
[----:B------:R-:W-:Y:S01]  /*5fc0*/  SHF.R.U32.HI R5, RZ, UR8, R4 ;  /* 0x00000008ff057c19 */ /* 0x000fe20008011604 */
[----:B------:R-:W-:Y:S01]  /*5fd0*/  ULDC UR8, c[0x0][0x658] ;  /* 0x0001960000087ab9 */ /* 0x000fe20000000800 */
[----:B--2---:R-:W-:-:S02]  /*5fe0*/  @P2 IMAD R15, R25, R6, R20 ;  /* 0x00000006190f2224 */ /* 0x004fc400078e0214 */
[--C-:B------:R-:W-:Y:S02]  /*5ff0*/  SHF.R.U64 R20, R22, UR8, R5.reuse ;  /* 0x0000000816147c19 */ /* 0x100fe40008001205 */
[----:B------:R-:W-:-:S03]  /*6000*/  SHF.R.U32.HI R23, RZ, UR8, R5 ;  /* 0x00000008ff177c19 */ /* 0x000fc60008011605 */
[----:B------:R-:W-:Y:S02]  /*6010*/  IMAD.MOV.U32 R6, RZ, RZ, R20 ;  /* 0x000000ffff067224 */ /* 0x000fe400078e0014 */
[----:B------:R-:W-:Y:S01]  /*6020*/  IMAD.MOV.U32 R5, RZ, RZ, R23 ;  /* 0x000000ffff057224 */ /* 0x000fe200078e0017 */
[----:B------:R-:W-:Y:S06]  /*6030*/  @!P0 BRA `(.L_x_56) ;  /* 0x00000000002c8947 */ /* 0x000fec0003800000 */
        /* <DEDUP_REMOVED lines=9> */
[----:B------:R-:W-:-:S04]  /*60d0*/  IMAD.WIDE.U32.X R4, R23, UR11, R4, P1 ;  /* 0x0000000b17047c25 */ /* 0x000fc800088e0404 */
[----:B------:R-:W-:-:S07]  /*60e0*/  IMAD.MOV.U32 R6, RZ, RZ, R4 ;  /* 0x000000ffff067224 */ /* 0x000fce00078e0004 */
.L_x_56:
[----:B------:R-:W-:Y:S01]  /*60f0*/  ULDC UR8, c[0x0][0x648] ;  /* 0x0001920000087ab9 */ /* 0x000fe20000000800 */
[----:B------:R-:W-:Y:S01]  /*6100*/  LOP3.LUT R4, R22, UR6, RZ, 0xc0, !PT ;  /* 0x0000000616047c12 */ /* 0x000fe2000f8ec0ff */
[----:B------:R-:W-:Y:S01]  /*6110*/  ULDC UR9, c[0x0][0x610] ;  /* 0x0001840000097ab9 */ /* 0x000fe20000000800 */
[----:B------:R-:W-:Y:S01]  /*6120*/  SHF.R.U64 R5, R6, UR8, R5 ;  /* 0x0000000806057c19 */ /* 0x000fe20008001205 */
[----:B------:R-:W-:Y:S01]  /*6130*/  ULDC UR8, c[0x0][0x638] ;  /* 0x00018e0000087ab9 */ /* 0x000fe20000000800 */
[----:B------:R-:W-:Y:S01]  /*6140*/  LOP3.LUT R21, R21, UR4, RZ, 0xc0, !PT ;  /* 0x0000000415157c12 */ /* 0x000fe2000f8ec0ff */
[----:B------:R-:W-:Y:S02]  /*6150*/  IMAD.MOV.U32 R6, RZ, RZ, R14 ;  /* 0x000000ffff067224 */ /* 0x000fe400078e000e */
[----:B------:R-:W-:Y:S02]  /*6160*/  IMAD.MOV R7, RZ, RZ, -R5 ;  /* 0x000000ffff077224 */ /* 0x000fe400078e0a05 */
[----:B------:R-:W-:-:S02]  /*6170*/  IMAD R4, R5, UR5, R4 ;  /* 0x0000000505047c24 */ /* 0x000fc4000f8e0204 */
[----:B------:R-:W-:Y:S01]  /*6180*/  IMAD R20, R7, UR8, R20 ;  /* 0x0000000807147c24 */ /* 0x000fe2000f8e0214 */
[----:B------:R-:W-:Y:S01]  /*6190*/  ULDC UR8, c[0x0][0x600] ;  /* 0x0001800000087ab9 */ /* 0x000fe20000000800 */
[----:B------:R-:W-:Y:S02]  /*61a0*/  IMAD R15, R4, UR9, R15 ;  /* 0x00000009040f7c24 */ /* 0x000fe4000f8e020f */
[----:B------:R-:W-:Y:S02]  /*61b0*/  IMAD R20, R20, UR8, R21 ;  /* 0x0000000814147c24 */ /* 0x000fe4000f8e0215 */
[----:B------:R-:W-:-:S03]  /*61c0*/  IMAD.MOV.U32 R4, RZ, RZ, 0x1 ;  /* 0x00000001ff047424 */ /* 0x000fc600078e00ff */
[----:B------:R-:W-:Y:S02]  /*61d0*/  SEL R21, R20, R15, !P2 ;  /* 0x0000000f14157207 */ /* 0x000fe40005000000 */
[----:B------:R-:W-:-:S07]  /*61e0*/  SEL R20, R15, R20, !P2 ;  /* 0x000000140f147207 */ /* 0x000fce0005000000 */
.L_x_54:
[----:B------:R-:W-:Y:S05]  /*61f0*/  BSYNC B1 ;  /* 0x0000000000017941 */ /* 0x000fea0003800000 */
.L_x_53:
[----:B------:R-:W-:-:S13]  /*6200*/  LOP3.LUT P0, RZ, R4, 0xff, RZ, 0xc0, !PT ;  /* 0x000000ff04ff7812 */ /* 0x000fda000780c0ff */
[----:B------:R-:W-:Y:S05]  /*6210*/  @P0 BRA `(.L_x_57) ;  /* 0xfffffff4000c0947 */ /* 0x000fea000383ffff */
[----:B------:R-:W-:Y:S05]  /*6220*/  BSYNC B0 ;  /* 0x0000000000007941 */ /* 0x000fea0003800000 */
.L_x_46:
[----:B------:R-:W-:-:S03]  /*6230*/  UMOV UR8, 0xffffffff ;  /* 0xffffffff00087882 */ /* 0x000fc60000000000 */
[----:B------:R-:W-:Y:S05]  /*6240*/  BRA.DIV UR8, `(.L_x_58) ;  /* 0x0000000208cc7947 */ /* 0x000fea000b800000 */
[----:B------:R-:W-:-:S13]  /*6250*/  ELECT P6, URZ, PT ;  /* 0x00000000003f782f */ /* 0x000fda00038c0000 */
.L_x_70:
[----:B------:R-:W-:Y:S04]  /*6260*/  BSSY B0, `(.L_x_59) ;  /* 0x0000019000007945 */ /* 0x000fe80003800000 */
[----:B------:R-:W-:Y:S05]  /*6270*/  @!P6 BRA `(.L_x_60) ;  /* 0x00000000005ce947 */ /* 0x000fea0003800000 */
[----:B------:R-:W-:-:S04]  /*6280*/  LOP3.LUT R19, R19, 0x2, RZ, 0xfc, !PT ;  /* 0x0000000213137812 */ /* 0x000fc800078efcff */
[----:B------:R-:W-:-:S13]  /*6290*/  ISETP.NE.AND P0, PT, R19, 0x3, PT ;  /* 0x000000031300780c */ /* 0x000fda0003f05270 */
[----:B------:R-:W-:Y:S05]  /*62a0*/  @!P0 BRA `(.L_x_61) ;  /* 0x0000000000048947 */ /* 0x000fea0003800000 */
[----:B------:R-:W-:Y:S01]  /*62b0*/  BPT.TRAP 0x1 ;  /* 0x000000040000795c */ /* 0x000fe20000300000 */
.L_x_61:
[----:B------:R-:W0:Y:S01]  /*62c0*/  S2R R5, SR_CgaCtaId ;  /* 0x0000000000057919 */ /* 0x000e220000008800 */
[----:B------:R-:W-:Y:S02]  /*62d0*/  MOV R2, 0x400 ;  /* 0x0000040000027802 */ /* 0x000fe40000000f00 */
[----:B------:R-:W-:Y:S02]  /*62e0*/  SHF.L.U32 R4, R0, 0x1f, RZ ;  /* 0x0000001f00047819 */ /* 0x000fe400000006ff */
[----:B0-----:R-:W-:-:S05]  /*62f0*/  LEA R2, R5, R2, 0x18 ;  /* 0x0000000205027211 */ /* 0x001fca00078ec0ff */
[----:B------:R-:W-:-:S04]  /*6300*/  VIADD R2, R2, 0x10 ;  /* 0x0000001002027836 */ /* 0x000fc80000000000 */
[C---:B------:R-:W-:Y:S02]  /*6310*/  IMAD R7, R3.reuse, 0x8, R2 ;  /* 0x0000000803077824 */ /* 0x040fe400078e0202 */
[----:B------:R-:W-:Y:S02]  /*6320*/  VIADD R3, R3, 0x1 ;  /* 0x0000000103037836 */ /* 0x000fe40000000000 */
[----:B------:R-:W0:Y:S03]  /*6330*/  SYNCS.PHASECHK.TRANS64.TRYWAIT P0, [R7+URZ], R4 ;  /* 0x00000004070075a7 */ /* 0x000e26000800017f */
[----:B------:R-:W-:-:S04]  /*6340*/  ISETP.NE.AND P1, PT, R3, 0x2, PT ;  /* 0x000000020300780c */ /* 0x000fc80003f25270 */
[----:B------:R-:W-:Y:S02]  /*6350*/  SEL R5, RZ, 0x1, P1 ;  /* 0x00000001ff057807 */ /* 0x000fe40000800000 */
[----:B------:R-:W-:Y:S02]  /*6360*/  SEL R3, R3, RZ, P1 ;  /* 0x000000ff03037207 */ /* 0x000fe40000800000 */
[----:B------:R-:W-:Y:S01]  /*6370*/  LOP3.LUT R0, R0, R5, RZ, 0x3c, !PT ;  /* 0x0000000500007212 */ /* 0x000fe200078e3cff */
[----:B0-----:R-:W-:Y:S06]  /*6380*/  @!P0 BRA `(.L_x_62) ;  /* 0x00000000009c8947 */ /* 0x001fec0003800000 */
.L_x_71:
[----:B------:R-:W-:Y:S01]  /*6390*/  IMAD R3, R3, 0x8, R2 ;  /* 0x0000000803037824 */ /* 0x000fe200078e0202 */
[----:B------:R-:W-:-:S07]  /*63a0*/  SHF.L.U32 R0, R0, 0x1f, RZ ;  /* 0x0000001f00007819 */ /* 0x000fce00000006ff */
.L_x_63:
[----:B-1----:R1:W2:Y:S02]  /*63b0*/  SYNCS.PHASECHK.TRANS64.TRYWAIT P0, [R3+URZ], R0 ;  /* 0x00000000030075a7 */ /* 0x0022a4000800017f */
[----:B--2---:R-:W-:Y:S05]  /*63c0*/  @!P0 NANOSLEEP.SYNCS 0x989680 ;  /* 0x009896800000895d */ /* 0x004fea0003900000 */
[----:B------:R-:W2:Y:S02]  /*63d0*/  @!P0 SYNCS.PHASECHK.TRANS64 P0, [R3+URZ], R0 ;  /* 0x00000000030085a7 */ /* 0x000ea4000800007f */
[----:B--2---:R-:W-:Y:S05]  /*63e0*/  @!P0 BRA `(.L_x_63) ;  /* 0xfffffffc00f08947 */ /* 0x004fea000383ffff */
.L_x_60:
[----:B------:R-:W-:Y:S05]  /*63f0*/  BSYNC B0 ;  /* 0x0000000000007941 */ /* 0x000fea0003800000 */
.L_x_59:
[----:B------:R-:W-:Y:S05]  /*6400*/  EXIT ;  /* 0x000000000000794d */ /* 0x000fea0003800000 */
.L_x_21:
[----:B---3--:R3:W4:Y:S02]  /*6410*/  SYNCS.PHASECHK.TRANS64.TRYWAIT P1, [R3+URZ], R0 ;  /* 0x00000000030075a7 */ /* 0x008724000802017f */
[----:B----4-:R-:W-:Y:S05]  /*6420*/  @!P1 NANOSLEEP.SYNCS 0x989680 ;  /* 0x009896800000995d */ /* 0x010fea0003900000 */
[----:B------:R-:W4:Y:S02]  /*6430*/  @!P1 SYNCS.PHASECHK.TRANS64 P1, [R3+URZ], R0 ;  /* 0x00000000030095a7 */ /* 0x000f24000802007f */
[----:B----4-:R-:W-:Y:S05]  /*6440*/  @!P1 BRA `(.L_x_21) ;  /* 0xfffffffc00f09947 */ /* 0x010fea000383ffff */
[----:B------:R-:W-:Y:S05]  /*6450*/  BRA `(.L_x_20) ;  /* 0xffffffb000287947 */ /* 0x000fea000383ffff */
.L_x_26:
[----:B-1----:R1:W2:Y:S02]  /*6460*/  SYNCS.PHASECHK.TRANS64.TRYWAIT P1, [R5+URZ], R4 ;  /* 0x00000004050075a7 */ /* 0x0022a4000802017f */
[----:B--2---:R-:W-:Y:S05]  /*6470*/  @!P1 NANOSLEEP.SYNCS 0x989680 ;  /* 0x009896800000995d */ /* 0x004fea0003900000 */
[----:B------:R-:W2:Y:S02]  /*6480*/  @!P1 SYNCS.PHASECHK.TRANS64 P1, [R5+URZ], R4 ;  /* 0x00000004050095a7 */ /* 0x000ea4000802007f */
[----:B--2---:R-:W-:Y:S05]  /*6490*/  @!P1 BRA `(.L_x_26) ;  /* 0xfffffffc00f09947 */ /* 0x004fea000383ffff */
[----:B------:R-:W-:Y:S05]  /*64a0*/  BRA `(.L_x_25) ;  /* 0xffffffbc00147947 */ /* 0x000fea000383ffff */
.L_x_47:
[----:B------:R-:W-:Y:S01]  /*64b0*/  BSSY B1, `(.L_x_64) ;  /* 0x0000006000017945 */ /* 0x000fe20003800000 */
[----:B------:R-:W-:-:S07]  /*64c0*/  IMAD.MOV.U32 R15, RZ, RZ, -0x1 ;  /* 0xffffffffff0f7424 */ /* 0x000fce00078e00ff */
[----:B------:R-:W-:Y:S05]  /*64d0*/  WARPSYNC.COLLECTIVE R15, `(.L_x_65) ;  /* 0x000000000f0c7348 */ /* 0x000fea0003c00000 */
[----:B------:R-:W-:Y:S02]  /*64e0*/  ELECT P6, UR62, PT ;  /* 0x00000000003e782f */ /* 0x000fe400038c0000 */
[----:B------:R-:W-:Y:S01]  /*64f0*/  MOV R14, UR62 ;  /* 0x0000003e000e7c02 */ /* 0x000fe20008000f00 */
[----:B------:R-:W-:Y:S10]  /*6500*/  ENDCOLLECTIVE ;  /* 0x000000000000791b */ /* 0x000ff40003800000 */
.L_x_65:
[----:B------:R-:W-:Y:S05]  /*6510*/  BSYNC B1 ;  /* 0x0000000000017941 */ /* 0x000fea0003800000 */
.L_x_64:
[----:B------:R-:W-:Y:S05]  /*6520*/  BRA `(.L_x_66) ;  /* 0xfffffff000547947 */ /* 0x000fea000383ffff */
.L_x_50:
[----:B0-----:R0:W1:Y:S02]  /*6530*/  SYNCS.PHASECHK.TRANS64.TRYWAIT P0, [R20+URZ+0x10], R7 ;  /* 0x00001007140075a7 */ /* 0x001064000800017f */
[----:B-1----:R-:W-:Y:S05]  /*6540*/  @!P0 NANOSLEEP.SYNCS 0x989680 ;  /* 0x009896800000895d */ /* 0x002fea0003900000 */
[----:B------:R-:W1:Y:S02]  /*6550*/  @!P0 SYNCS.PHASECHK.TRANS64 P0, [R20+URZ+0x10], R7 ;  /* 0x00001007140085a7 */ /* 0x000e64000800007f */
[----:B-1----:R-:W-:Y:S05]  /*6560*/  @!P0 BRA `(.L_x_50) ;  /* 0xfffffffc00f08947 */ /* 0x002fea000383ffff */
[----:B------:R-:W-:Y:S05]  /*6570*/  BRA `(.L_x_67) ;  /* 0xfffffff0008c7947 */ /* 0x000fea000383ffff */
.L_x_58:
[----:B------:R-:W-:Y:S01]  /*6580*/  BSSY B0, `(.L_x_68) ;  /* 0x0000006000007945 */ /* 0x000fe20003800000 */
[----:B------:R-:W-:-:S07]  /*6590*/  IMAD.MOV.U32 R15, RZ, RZ, -0x1 ;  /* 0xffffffffff0f7424 */ /* 0x000fce00078e00ff */
[----:B------:R-:W-:Y:S05]  /*65a0*/  WARPSYNC.COLLECTIVE R15, `(.L_x_69) ;  /* 0x000000000f0c7348 */ /* 0x000fea0003c00000 */
[----:B------:R-:W-:Y:S02]  /*65b0*/  ELECT P6, UR62, PT ;  /* 0x00000000003e782f */ /* 0x000fe400038c0000 */
[----:B------:R-:W-:Y:S01]  /*65c0*/  MOV R14, UR62 ;  /* 0x0000003e000e7c02 */ /* 0x000fe20008000f00 */
[----:B------:R-:W-:Y:S10]  /*65d0*/  ENDCOLLECTIVE ;  /* 0x000000000000791b */ /* 0x000ff40003800000 */
.L_x_69:
[----:B------:R-:W-:Y:S05]  /*65e0*/  BSYNC B0 ;  /* 0x0000000000007941 */ /* 0x000fea0003800000 */
.L_x_68:
[----:B------:R-:W-:Y:S05]  /*65f0*/  BRA `(.L_x_70) ;  /* 0xfffffffc00187947 */ /* 0x000fea000383ffff */
.L_x_62:
[----:B0-----:R0:W1:Y:S02]  /*6600*/  SYNCS.PHASECHK.TRANS64.TRYWAIT P0, [R7+URZ], R4 ;  /* 0x00000004070075a7 */ /* 0x001064000800017f */
[----:B-1----:R-:W-:Y:S05]  /*6610*/  @!P0 NANOSLEEP.SYNCS 0x989680 ;  /* 0x009896800000895d */ /* 0x002fea0003900000 */
[----:B------:R-:W1:Y:S02]  /*6620*/  @!P0 SYNCS.PHASECHK.TRANS64 P0, [R7+URZ], R4 ;  /* 0x00000004070085a7 */ /* 0x000e64000800007f */
[----:B-1----:R-:W-:Y:S05]  /*6630*/  @!P0 BRA `(.L_x_62) ;  /* 0xfffffffc00f08947 */ /* 0x002fea000383ffff */
[----:B------:R-:W-:Y:S05]  /*6640*/  BRA `(.L_x_71) ;  /* 0xfffffffc00507947 */ /* 0x000fea000383ffff */
.L_x_72:
[----:B------:R-:W-:-:S00]  /*6650*/  BRA `(.L_x_72) ;  /* 0xfffffffc00fc7947 */ /* 0x000fc0000383ffff */
[----:B------:R-:W-:-:S00]  /*6660*/  NOP ;  /* 0x0000000000007918 */ /* 0x000fc00000000000 */
        /* <DEDUP_REMOVED lines=9> */
.L_x_73:


//--------------------- .nv.global.init           --------------------------
	.section	.nv.global.init,"aw",@progbits
.nv.global.init:
	.type		$str$22,@object
	.size		$str$22,($str$23 - $str$22)
$str$22:
        /*0000*/ 	.byte	0x6b, 0x5f, 0x74, 0x69, 0x6c, 0x65, 0x5f, 0x63, 0x6f, 0x75, 0x6e, 0x74, 0x20, 0x3e, 0x3d, 0x20
        /*0010*/ 	.byte	0x31, 0x00
	.type		$str$23,@object
	.size		$str$23,(__unnamed_1 - $str$23)
$str$23:
        /*0012*/ 	.byte	0x2f, 0x74, 0x6d, 0x70, 0x2f, 0x63, 0x75, 0x74, 0x6c, 0x61, 0x73, 0x73, 0x5f, 0x73, 0x77, 0x65
        /*0022*/ 	.byte	0x65, 0x70, 0x5f, 0x73, 0x72, 0x63, 0x2f, 0x69, 0x6e, 0x63, 0x6c, 0x75, 0x64, 0x65, 0x2f, 0x63
        /*0032*/ 	.byte	0x75, 0x74, 0x6c, 0x61, 0x73, 0x73, 0x2f, 0x67, 0x65, 0x6d, 0x6d, 0x2f, 0x63, 0x6f, 0x6c, 0x6c
        /*0042*/ 	.byte	0x65, 0x63, 0x74, 0x69, 0x76, 0x65, 0x2f, 0x73, 0x6d, 0x39, 0x30, 0x5f, 0x6d, 0x6d, 0x61, 0x5f
        /*0052*/ 	.byte	0x74, 0x6d, 0x61, 0x5f, 0x67, 0x6d, 0x6d, 0x61, 0x5f, 0x73, 0x73, 0x5f, 0x77, 0x61, 0x72, 0x70
        /*0062*/ 	.byte	0x73, 0x70, 0x65, 0x63, 0x69, 0x61, 0x6c, 0x69, 0x7a, 0x65, 0x64, 0x2e, 0x68, 0x70, 0x70, 0x00
	.type		__unnamed_1,@object
	.size		__unnamed_1,(.L_0 - __unnamed_1)
__unnamed_1:
        /*0072*/ 	.byte	0x76, 0x6f, 0x69, 0x64, 0x20, 0x63, 0x75, 0x74, 0x6c, 0x61, 0x73, 0x73, 0x3a, 0x3a, 0x67, 0x65
        /* <DEDUP_REMOVED lines=172> */
        /*0b42*/ 	.byte	0x3a, 0x69, 0x64, 0x65, 0x6e, 0x74, 0x69, 0x74, 0x79, 0x5d, 0x00
.L_0:


//--------------------- .nv.shared._ZN7cutlass13device_kernelINS_4gemm6kernel13GemmUniversalIN4cute5tupleIJiiiiEEENS1_10collective13CollectiveMmaINS1_34MainloopSm90TmaGmmaWarpSpecializedILi2ENS5_IJNS4_1CILi2EEENSA_ILi1EEESC_EEENS1_35KernelTmaWarpSpecializedCooperativeEEENS5_IJNSA_ILi384EEENSA_ILi16EEENSA_ILi256EEEEEEaNS5_IJlSC_lEEEaSK_NS4_8TiledMMAINS4_8MMA_AtomIJNS4_4SM904GMMA26MMA_64x16x32_S32S8S8_SS_TNEEEENS4_6LayoutISD_NS5_IJSC_NSA_ILi0EEESS_EEEEENS5_IJNS4_10UnderscoreESV_SV_EEEEENS4_13SM90_TMA_LOADENS4_14ComposedLayoutINS4_7SwizzleILi3ELi4ELi3EEENS4_18smem_ptr_flag_bitsILi8EEENSR_INS5_IJNSA_ILi8EEENSA_ILi128EEEEEENS5_IJS15_SC_EEEEEEEvNS4_8identityENS4_23SM90_TMA_LOAD_MULTICASTES19_vS1A_EENS_8epilogue10collective6detail29Sm90TmaWarpSpecializedAdapterINS1E_15DefaultEpilogueIaSK_SK_NS1D_6thread17LinearCombinationIaLi1EiiLNS1I_9ScaleType4KindE0ELNS_15FloatRoundStyleE2EaEENS1_15EpilogueDefaultEEEEEvvEEEEvNT_6ParamsE --------------------------
	.section	.nv.shared._ZN7cutlass13device_kernelINS_4gemm6kernel13GemmUniversalIN4cute5tupleIJiiiiEEENS1_10collective13CollectiveMmaINS1_34MainloopSm90TmaGmmaWarpSpecializedILi2ENS5_IJNS4_1CILi2EEENSA_ILi1EEESC_EEENS1_35KernelTmaWarpSpecializedCooperativeEEENS5_IJNSA_ILi384EEENSA_ILi16EEENSA_ILi256EEEEEEaNS5_IJlSC_lEEEaSK_NS4_8TiledMMAINS4_8MMA_AtomIJNS4_4SM904GMMA26MMA_64x16x32_S32S8S8_SS_TNEEEENS4_6LayoutISD_NS5_IJSC_NSA_ILi0EEESS_EEEEENS5_IJNS4_10UnderscoreESV_SV_EEEEENS4_13SM90_TMA_LOADENS4_14ComposedLayoutINS4_7SwizzleILi3ELi4ELi3EEENS4_18smem_ptr_flag_bitsILi8EEENSR_INS5_IJNSA_ILi8EEENSA_ILi128EEEEEENS5_IJS15_SC_EEEEEEEvNS4_8identityENS4_23SM90_TMA_LOAD_MULTICASTES19_vS1A_EENS_8epilogue10collective6detail29Sm90TmaWarpSpecializedAdapterINS1E_15DefaultEpilogueIaSK_SK_NS1D_6thread17LinearCombinationIaLi1EiiLNS1I_9ScaleType4KindE0ELNS_15FloatRoundStyleE2EaEENS1_15EpilogueDefaultEEEEEvvEEEEvNT_6ParamsE,"aw",@nobits
	.sectionflags	@""
	.align	16
	.zero		1024


//--------------------- .nv.shared.reserved.0     --------------------------
	.section	.nv.shared.reserved.0,"aw",@nobits
	.weak		__nv_reservedSMEM_offset_0_alias
	.size		__nv_reservedSMEM_offset_0_alias, 0, 0
	.other		__nv_reservedSMEM_offset_0_alias,@"STO_CUDA_RESERVED_SHARED STV_DEFAULT"
__nv_reservedSMEM_offset_0_alias:
	.zero		0


//--------------------- .nv.global                --------------------------
	.section	.nv.global,"aw",@nobits
.nv.global:
	.type		_ZN39_INTERNAL_7b697605_4_k_cu_200dad51_44644cute1_E,@object
	.size		_ZN39_INTERNAL_7b697605_4_k_cu_200dad51_44644cute1_E,(_ZN39_INTERNAL_7b697605_4_k_cu_200dad51_44644cuda3std3__45__cpo6cbeginE - _ZN39_INTERNAL_7b697605_4_k_cu_200dad51_44644cute1_E)
_ZN39_INTERNAL_7b697605_4_k_cu_200dad51_44644cute1_E:
	.zero		1
	.type		_ZN39_INTERNAL_7b697605_4_k_cu_200dad51_44644cuda3std3__45__cpo6cbeginE,@object
	.size		_ZN39_INTERNAL_7b697605_4_k_cu_200dad51_44644cuda3std3__45__cpo6cbeginE,(_ZN39_INTERNAL_7b697605_4_k_cu_200dad51_44644cuda3std3__48in_placeE - _ZN39_INTERNAL_7b697605_4_k_cu_200dad51_44644cuda3std3__45__cpo6cbeginE)
_ZN39_INTERNAL_7b697605_4_k_cu_200dad51_44644cuda3std3__45__cpo6cbeginE:
	.zero		1
	.type		_ZN39_INTERNAL_7b697605_4_k_cu_200dad51_44644cuda3std3__48in_placeE,@object
	.size		_ZN39_INTERNAL_7b697605_4_k_cu_200dad51_44644cuda3std3__48in_placeE,(_ZN39_INTERNAL_7b697605_4_k_cu_200dad51_44644cuda3std6ranges3__45__cpo9iter_moveE - _ZN39_INTERNAL_7b697605_4_k_cu_200dad51_44644cuda3std3__48in_placeE)
_ZN39_INTERNAL_7b697605_4_k_cu_200dad51_44644cuda3std3__48in_placeE:
	.zero		1
	.type		_ZN39_INTERNAL_7b697605_4_k_cu_200dad51_44644cuda3std6ranges3__45__cpo9iter_moveE,@object
	.size		_ZN39_INTERNAL_7b697605_4_k_cu_200dad51_44644cuda3std6ranges3__45__cpo9iter_moveE,(_ZN39_INTERNAL_7b697605_4_k_cu_200dad51_44644cuda3std3__45__cpo5beginE - _ZN39_INTERNAL_7b697605_4_k_cu_200dad51_44644cuda3std6ranges3__45__cpo9iter_moveE)
_ZN39_INTERNAL_7b697605_4_k_cu_200dad51_44644cuda3std6ranges3__45__cpo9iter_moveE:
	.zero		1
	.type		_ZN39_INTERNAL_7b697605_4_k_cu_200dad51_44644cuda3std3__45__cpo5beginE,@object
	.size		_ZN39_INTERNAL_7b697605_4_k_cu_200dad51_44644cuda3std3__45__cpo5beginE,(_ZN39_INTERNAL_7b697605_4_k_cu_200dad51_44644cuda3std3__441_GLOBAL__N__7b697605_4_k_cu_200dad51_44646ignoreE - _ZN39_INTERNAL_7b697605_4_k_cu_200dad51_44644cuda3std3__45__cpo5beginE)
_ZN39_INTERNAL_7b697605_4_k_cu_200dad51_44644cuda3std3__45__cpo5beginE:
	.zero		1
	.type		_ZN39_INTERNAL_7b697605_4_k_cu_200dad51_44644cuda3std3__441_GLOBAL__N__7b697605_4_k_cu_200dad51_44646ignoreE,@object
	.size		_ZN39_INTERNAL_7b697605_4_k_cu_200dad51_44644cuda3std3__441_GLOBAL__N__7b697605_4_k_cu_200dad51_44646ignoreE,(_ZN39_INTERNAL_7b697605_4_k_cu_200dad51_44644cute7productE - _ZN39_INTERNAL_7b697605_4_k_cu_200dad51_44644cuda3std3__441_GLOBAL__N__7b697605_4_k_cu_200dad51_44646ignoreE)
_ZN39_INTERNAL_7b697605_4_k_cu_200dad51_44644cuda3std3__441_GLOBAL__N__7b697605_4_k_cu_200dad51_44646ignoreE:
	.zero		1
	.type		_ZN39_INTERNAL_7b697605_4_k_cu_200dad51_44644cute7productE,@object
	.size		_ZN39_INTERNAL_7b697605_4_k_cu_200dad51_44644cute7productE,(_ZN39_INTERNAL_7b697605_4_k_cu_200dad51_44644cuda3std3__45__cpo3endE - _ZN39_INTERNAL_7b697605_4_k_cu_200dad51_44644cute7productE)
_ZN39_INTERNAL_7b697605_4_k_cu_200dad51_44644cute7productE:
	.zero		1
	.type		_ZN39_INTERNAL_7b697605_4_k_cu_200dad51_44644cuda3std3__45__cpo3endE,@object
	.size		_ZN39_INTERNAL_7b697605_4_k_cu_200dad51_44644cuda3std3__45__cpo3endE,(_ZN39_INTERNAL_7b697605_4_k_cu_200dad51_44644cuda3std3__419piecewise_constructE - _ZN39_INTERNAL_7b697605_4_k_cu_200dad51_44644cuda3std3__45__cpo3endE)
_ZN39_INTERNAL_7b697605_4_k_cu_200dad51_44644cuda3std3__45__cpo3endE:
	.zero		1
	.type		_ZN39_INTERNAL_7b697605_4_k_cu_200dad51_44644cuda3std3__419piecewise_constructE,@object
	.size		_ZN39_INTERNAL_7b697605_4_k_cu_200dad51_44644cuda3std3__419piecewise_constructE,(_ZN39_INTERNAL_7b697605_4_k_cu_200dad51_44644cuda3std3__45__cpo4cendE - _ZN39_INTERNAL_7b697605_4_k_cu_200dad51_44644cuda3std3__419piecewise_constructE)
_ZN39_INTERNAL_7b697605_4_k_cu_200dad51_44644cuda3std3__419piecewise_constructE:
	.zero		1
	.type		_ZN39_INTERNAL_7b697605_4_k_cu_200dad51_44644cuda3std3__45__cpo4cendE,@object
	.size		_ZN39_INTERNAL_7b697605_4_k_cu_200dad51_44644cuda3std3__45__cpo4cendE,(_ZN39_INTERNAL_7b697605_4_k_cu_200dad51_44644cuda3std6ranges3__45__cpo4swapE - _ZN39_INTERNAL_7b697605_4_k_cu_200dad51_44644cuda3std3__45__cpo4cendE)
_ZN39_INTERNAL_7b697605_4_k_cu_200dad51_44644cuda3std3__45__cpo4cendE:
	.zero		1
	.type		_ZN39_INTERNAL_7b697605_4_k_cu_200dad51_44644cuda3std6ranges3__45__cpo4swapE,@object
	.size		_ZN39_INTERNAL_7b697605_4_k_cu_200dad51_44644cuda3std6ranges3__45__cpo4swapE,(.L_8 - _ZN39_INTERNAL_7b697605_4_k_cu_200dad51_44644cuda3std6ranges3__45__cpo4swapE)
_ZN39_INTERNAL_7b697605_4_k_cu_200dad51_44644cuda3std6ranges3__45__cpo4swapE:
	.zero		1
.L_8:


//--------------------- .nv.constant0._ZN7cutlass13device_kernelINS_4gemm6kernel13GemmUniversalIN4cute5tupleIJiiiiEEENS1_10collective13CollectiveMmaINS1_34MainloopSm90TmaGmmaWarpSpecializedILi2ENS5_IJNS4_1CILi2EEENSA_ILi1EEESC_EEENS1_35KernelTmaWarpSpecializedCooperativeEEENS5_IJNSA_ILi384EEENSA_ILi16EEENSA_ILi256EEEEEEaNS5_IJlSC_lEEEaSK_NS4_8TiledMMAINS4_8MMA_AtomIJNS4_4SM904GMMA26MMA_64x16x32_S32S8S8_SS_TNEEEENS4_6LayoutISD_NS5_IJSC_NSA_ILi0EEESS_EEEEENS5_IJNS4_10UnderscoreESV_SV_EEEEENS4_13SM90_TMA_LOADENS4_14ComposedLayoutINS4_7SwizzleILi3ELi4ELi3EEENS4_18smem_ptr_flag_bitsILi8EEENSR_INS5_IJNSA_ILi8EEENSA_ILi128EEEEEENS5_IJS15_SC_EEEEEEEvNS4_8identityENS4_23SM90_TMA_LOAD_MULTICASTES19_vS1A_EENS_8epilogue10collective6detail29Sm90TmaWarpSpecializedAdapterINS1E_15DefaultEpilogueIaSK_SK_NS1D_6thread17LinearCombinationIaLi1EiiLNS1I_9ScaleType4KindE0ELNS_15FloatRoundStyleE2EaEENS1_15EpilogueDefaultEEEEEvvEEEEvNT_6ParamsE --------------------------
	.section	.nv.constant0._ZN7cutlass13device_kernelINS_4gemm6kernel13GemmUniversalIN4cute5tupleIJiiiiEEENS1_10collective13CollectiveMmaINS1_34MainloopSm90TmaGmmaWarpSpecializedILi2ENS5_IJNS4_1CILi2EEENSA_ILi1EEESC_EEENS1_35KernelTmaWarpSpecializedCooperativeEEENS5_IJNSA_ILi384EEENSA_ILi16EEENSA_ILi256EEEEEEaNS5_IJlSC_lEEEaSK_NS4_8TiledMMAINS4_8MMA_AtomIJNS4_4SM904GMMA26MMA_64x16x32_S32S8S8_SS_TNEEEENS4_6LayoutISD_NS5_IJSC_NSA_ILi0EEESS_EEEEENS5_IJNS4_10UnderscoreESV_SV_EEEEENS4_13SM90_TMA_LOADENS4_14ComposedLayoutINS4_7SwizzleILi3ELi4ELi3EEENS4_18smem_ptr_flag_bitsILi8EEENSR_INS5_IJNSA_ILi8EEENSA_ILi128EEEEEENS5_IJS15_SC_EEEEEEEvNS4_8identityENS4_23SM90_TMA_LOAD_MULTICASTES19_vS1A_EENS_8epilogue10collective6detail29Sm90TmaWarpSpecializedAdapterINS1E_15DefaultEpilogueIaSK_SK_NS1D_6thread17LinearCombinationIaLi1EiiLNS1I_9ScaleType4KindE0ELNS_15FloatRoundStyleE2EaEENS1_15EpilogueDefaultEEEEEvvEEEEvNT_6ParamsE,"a",@progbits
	.sectionflags	@""
	.align	4
.nv.constant0._ZN7cutlass13device_kernelINS_4gemm6kernel13GemmUniversalIN4cute5tupleIJiiiiEEENS1_10collective13CollectiveMmaINS1_34MainloopSm90TmaGmmaWarpSpecializedILi2ENS5_IJNS4_1CILi2EEENSA_ILi1EEESC_EEENS1_35KernelTmaWarpSpecializedCooperativeEEENS5_IJNSA_ILi384EEENSA_ILi16EEENSA_ILi256EEEEEEaNS5_IJlSC_lEEEaSK_NS4_8TiledMMAINS4_8MMA_AtomIJNS4_4SM904GMMA26MMA_64x16x32_S32S8S8_SS_TNEEEENS4_6LayoutISD_NS5_IJSC_NSA_ILi0EEESS_EEEEENS5_IJNS4_10UnderscoreESV_SV_EEEEENS4_13SM90_TMA_LOADENS4_14ComposedLayoutINS4_7SwizzleILi3ELi4ELi3EEENS4_18smem_ptr_flag_bitsILi8EEENSR_INS5_IJNSA_ILi8EEENSA_ILi128EEEEEENS5_IJS15_SC_EEEEEEEvNS4_8identityENS4_23SM90_TMA_LOAD_MULTICASTES19_vS1A_EENS_8epilogue10collective6detail29Sm90TmaWarpSpecializedAdapterINS1E_15DefaultEpilogueIaSK_SK_NS1D_6thread17LinearCombinationIaLi1EiiLNS1I_9ScaleType4KindE0ELNS_15FloatRoundStyleE2EaEENS1_15EpilogueDefaultEEEEEvvEEEEvNT_6ParamsE:
	.zero		1664


//--------------------- SYMBOLS --------------------------

	.type		.nv.reservedSmem.offset0,@object
	.size		.nv.reservedSmem.offset0,0x4
	.type		__assertfail,@function
